	.target	sm_90a

	.elftype	@"ET_EXEC"


//--------------------- .note.nv.tkinfo           --------------------------
	.section	.note.nv.tkinfo,"",@"SHT_NOTE"
	.sectionflags	@"SHF_NOTE_NV_TKINFO"
	.tkinfo
        /*0018*/ 	.word	0x00000002
        /*0030*/ 	.string	""
        /*0030*/ 	.string	"ptxas"
        /*0030*/ 	.string	"Cuda compilation tools, release 13.0, V13.0.88"
        /*0030*/ 	.string	"Build cuda_13.0.r13.0/compiler.36424714_0"
        /*0030*/ 	.string	"-v  -suppress-debug-info  -lineinfo  -arch sm_90a "



//--------------------- .note.nv.cuinfo           --------------------------
	.section	.note.nv.cuinfo,"",@"SHT_NOTE"
	.sectionflags	@"SHF_NOTE_NV_CUINFO"
        /*0018*/ 	.short	0x0002
        /*001a*/ 	.short	0x005a
        /*001c*/ 	.short	0x0082
	.zero		2


//--------------------- .nv.info                  --------------------------
	.section	.nv.info,"",@"SHT_CUDA_INFO"
	.align	4


	//----- nvinfo : EIATTR_REGCOUNT
	.align		4
        /*0000*/ 	.byte	0x04, 0x2f
        /*0002*/ 	.short	(.L_1 - .L_0)
	.align		4
.L_0:
        /*0004*/ 	.word	index@(matmul_kernel)
        /*0008*/ 	.word	0x000000a6


	//----- nvinfo : EIATTR_FRAME_SIZE
	.align		4
.L_1:
        /*000c*/ 	.byte	0x04, 0x11
        /*000e*/ 	.short	(.L_3 - .L_2)
	.align		4
.L_2:
        /*0010*/ 	.word	index@(matmul_kernel)
        /*0014*/ 	.word	0x00000000


	//----- nvinfo : EIATTR_MIN_STACK_SIZE
	.align		4
.L_3:
        /*0018*/ 	.byte	0x04, 0x12
        /*001a*/ 	.short	(.L_5 - .L_4)
	.align		4
.L_4:
        /*001c*/ 	.word	index@(matmul_kernel)
        /*0020*/ 	.word	0x00000000
.L_5:


//--------------------- .nv.compat                --------------------------
	.section	.nv.compat,"",@"SHT_CUDA_COMPAT_INFO"
	.align	4
        /*0000*/ 	.byte	0x02, 0x09, 0x01, 0x00, 0x02, 0x02, 0x01, 0x00, 0x02, 0x05, 0x05, 0x00, 0x03, 0x07, 0x01, 0x01
        /*0010*/ 	.byte	0x02, 0x03, 0x00, 0x00, 0x02, 0x06, 0x01, 0x00, 0x04, 0x0b, 0x08, 0x00, 0x00, 0x00, 0x00, 0x00
        /*0020*/ 	.byte	0x00, 0x00, 0x00, 0x00


//--------------------- .nv.info.matmul_kernel    --------------------------
	.section	.nv.info.matmul_kernel,"",@"SHT_CUDA_INFO"
	.sectionflags	@""
	.align	4


	//----- nvinfo : EIATTR_CUDA_API_VERSION
	.align		4
        /*0000*/ 	.byte	0x04, 0x37
        /*0002*/ 	.short	(.L_7 - .L_6)
.L_6:
        /*0004*/ 	.word	0x00000082


	//----- nvinfo : EIATTR_KPARAM_INFO
	.align		4
.L_7:
        /*0008*/ 	.byte	0x04, 0x17
        /*000a*/ 	.short	(.L_9 - .L_8)
.L_8:
        /*000c*/ 	.word	0x00000000
        /*0010*/ 	.short	0x000d
        /*0012*/ 	.short	0x0048
        /*0014*/ 	.byte	0x00, 0xf4, 0x21, 0x00


	//----- nvinfo : EIATTR_KPARAM_INFO
	.align		4
.L_9:
        /*0018*/ 	.byte	0x04, 0x17
        /*001a*/ 	.short	(.L_11 - .L_10)
.L_10:
        /*001c*/ 	.word	0x00000000
        /*0020*/ 	.short	0x000c
        /*0022*/ 	.short	0x0040
        /*0024*/ 	.byte	0x00, 0xf4, 0x21, 0x00


	//----- nvinfo : EIATTR_KPARAM_INFO
	.align		4
.L_11:
        /*0028*/ 	.byte	0x04, 0x17
        /*002a*/ 	.short	(.L_13 - .L_12)
.L_12:
        /*002c*/ 	.word	0x00000000
        /*0030*/ 	.short	0x000b
        /*0032*/ 	.short	0x0038
        /*0034*/ 	.byte	0x00, 0xf0, 0x11, 0x00


	//----- nvinfo : EIATTR_KPARAM_INFO
	.align		4
.L_13:
        /*0038*/ 	.byte	0x04, 0x17
        /*003a*/ 	.short	(.L_15 - .L_14)
.L_14:
        /*003c*/ 	.word	0x00000000
        /*0040*/ 	.short	0x000a
        /*0042*/ 	.short	0x0034
        /*0044*/ 	.byte	0x00, 0xf0, 0x11, 0x00


	//----- nvinfo : EIATTR_KPARAM_INFO
	.align		4
.L_15:
        /*0048*/ 	.byte	0x04, 0x17
        /*004a*/ 	.short	(.L_17 - .L_16)
.L_16:
        /*004c*/ 	.word	0x00000000
        /*0050*/ 	.short	0x0009
        /*0052*/ 	.short	0x0030
        /*0054*/ 	.byte	0x00, 0xf0, 0x11, 0x00


	//----- nvinfo : EIATTR_KPARAM_INFO
	.align		4
.L_17:
        /*0058*/ 	.byte	0x04, 0x17
        /*005a*/ 	.short	(.L_19 - .L_18)
.L_18:
        /*005c*/ 	.word	0x00000000
        /*0060*/ 	.short	0x0008
        /*0062*/ 	.short	0x002c
        /*0064*/ 	.byte	0x00, 0xf0, 0x11, 0x00


	//----- nvinfo : EIATTR_KPARAM_INFO
	.align		4
.L_19:
        /*0068*/ 	.byte	0x04, 0x17
        /*006a*/ 	.short	(.L_21 - .L_20)
.L_20:
        /*006c*/ 	.word	0x00000000
        /*0070*/ 	.short	0x0007
        /*0072*/ 	.short	0x0028
        /*0074*/ 	.byte	0x00, 0xf0, 0x11, 0x00


	//----- nvinfo : EIATTR_KPARAM_INFO
	.align		4
.L_21:
        /*0078*/ 	.byte	0x04, 0x17
        /*007a*/ 	.short	(.L_23 - .L_22)
.L_22:
        /*007c*/ 	.word	0x00000000
        /*0080*/ 	.short	0x0006
        /*0082*/ 	.short	0x0024
        /*0084*/ 	.byte	0x00, 0xf0, 0x11, 0x00


	//----- nvinfo : EIATTR_KPARAM_INFO
	.align		4
.L_23:
        /*0088*/ 	.byte	0x04, 0x17
        /*008a*/ 	.short	(.L_25 - .L_24)
.L_24:
        /*008c*/ 	.word	0x00000000
        /*0090*/ 	.short	0x0005
        /*0092*/ 	.short	0x0020
        /*0094*/ 	.byte	0x00, 0xf0, 0x11, 0x00


	//----- nvinfo : EIATTR_KPARAM_INFO
	.align		4
.L_25:
        /*0098*/ 	.byte	0x04, 0x17
        /*009a*/ 	.short	(.L_27 - .L_26)
.L_26:
        /*009c*/ 	.word	0x00000000
        /*00a0*/ 	.short	0x0004
        /*00a2*/ 	.short	0x001c
        /*00a4*/ 	.byte	0x00, 0xf0, 0x11, 0x00


	//----- nvinfo : EIATTR_KPARAM_INFO
	.align		4
.L_27:
        /*00a8*/ 	.byte	0x04, 0x17
        /*00aa*/ 	.short	(.L_29 - .L_28)
.L_28:
        /*00ac*/ 	.word	0x00000000
        /*00b0*/ 	.short	0x0003
        /*00b2*/ 	.short	0x0018
        /*00b4*/ 	.byte	0x00, 0xf0, 0x11, 0x00


	//----- nvinfo : EIATTR_KPARAM_INFO
	.align		4
.L_29:
        /*00b8*/ 	.byte	0x04, 0x17
        /*00ba*/ 	.short	(.L_31 - .L_30)
.L_30:
        /*00bc*/ 	.word	0x00000000
        /*00c0*/ 	.short	0x0002
        /*00c2*/ 	.short	0x0010
        /*00c4*/ 	.byte	0x00, 0xf4, 0x21, 0x00


	//----- nvinfo : EIATTR_KPARAM_INFO
	.align		4
.L_31:
        /*00c8*/ 	.byte	0x04, 0x17
        /*00ca*/ 	.short	(.L_33 - .L_32)
.L_32:
        /*00cc*/ 	.word	0x00000000
        /*00d0*/ 	.short	0x0001
        /*00d2*/ 	.short	0x0008
        /*00d4*/ 	.byte	0x00, 0xf4, 0x21, 0x00


	//----- nvinfo : EIATTR_KPARAM_INFO
	.align		4
.L_33:
        /*00d8*/ 	.byte	0x04, 0x17
        /*00da*/ 	.short	(.L_35 - .L_34)
.L_34:
        /*00dc*/ 	.word	0x00000000
        /*00e0*/ 	.short	0x0000
        /*00e2*/ 	.short	0x0000
        /*00e4*/ 	.byte	0x00, 0xf4, 0x21, 0x00


	//----- nvinfo : EIATTR_SPARSE_MMA_MASK
	.align		4
.L_35:
        /*00e8*/ 	.byte	0x03, 0x50
        /*00ea*/ 	.short	0x0000


	//----- nvinfo : EIATTR_MAXREG_COUNT
	.align		4
        /*00ec*/ 	.byte	0x03, 0x1b
        /*00ee*/ 	.short	0x00ff


	//----- nvinfo : EIATTR_NUM_BARRIERS
	.align		4
        /*00f0*/ 	.byte	0x02, 0x4c
        /*00f2*/ 	.byte	0x01
	.zero		1


	//----- nvinfo : EIATTR_MERCURY_ISA_VERSION
	.align		4
        /*00f4*/ 	.byte	0x03, 0x5f
        /*00f6*/ 	.short	0x0101


	//----- nvinfo : EIATTR_EXIT_INSTR_OFFSETS
	.align		4
        /*00f8*/ 	.byte	0x04, 0x1c
        /*00fa*/ 	.short	(.L_37 - .L_36)


	//   ....[0]....
.L_36:
        /*00fc*/ 	.word	0x000053f0


	//   ....[1]....
        /*0100*/ 	.word	0x00005420


	//----- nvinfo : EIATTR_REQNTID
	.align		4
.L_37:
        /*0104*/ 	.byte	0x04, 0x10
        /*0106*/ 	.short	(.L_39 - .L_38)
.L_38:
        /*0108*/ 	.word	0x00000080
        /*010c*/ 	.word	0x00000001
        /*0110*/ 	.word	0x00000001


	//----- nvinfo : EIATTR_CBANK_PARAM_SIZE
	.align		4
.L_39:
        /*0114*/ 	.byte	0x03, 0x19
        /*0116*/ 	.short	0x0050


	//----- nvinfo : EIATTR_PARAM_CBANK
	.align		4
        /*0118*/ 	.byte	0x04, 0x0a
        /*011a*/ 	.short	(.L_41 - .L_40)
	.align		4
.L_40:
        /*011c*/ 	.word	index@(.nv.constant0.matmul_kernel)
        /*0120*/ 	.short	0x0210
        /*0122*/ 	.short	0x0050


	//----- nvinfo : EIATTR_SW_WAR
	.align		4
.L_41:
        /*0124*/ 	.byte	0x04, 0x36
        /*0126*/ 	.short	(.L_43 - .L_42)
.L_42:
        /*0128*/ 	.word	0x00000008
.L_43:


//--------------------- .nv.callgraph             --------------------------
	.section	.nv.callgraph,"",@"SHT_CUDA_CALLGRAPH"
	.align	4
	.sectionentsize	8
	.align		4
        /*0000*/ 	.word	0x00000000
	.align		4
        /*0004*/ 	.word	0xffffffff
	.align		4
        /*0008*/ 	.word	0x00000000
	.align		4
        /*000c*/ 	.word	0xfffffffe
	.align		4
        /*0010*/ 	.word	0x00000000
	.align		4
        /*0014*/ 	.word	0xfffffffd
	.align		4
        /*0018*/ 	.word	0x00000000
	.align		4
        /*001c*/ 	.word	0xfffffffc


//--------------------- .text.matmul_kernel       --------------------------
	.section	.text.matmul_kernel,"ax",@progbits
	.align	128
        .global         matmul_kernel
        .type           matmul_kernel,@function
        .size           matmul_kernel,(.L_x_3 - matmul_kernel)
        .other          matmul_kernel,@"STO_CUDA_ENTRY STV_DEFAULT"
matmul_kernel:
.text.matmul_kernel:
[----:B------:R-:W-:Y:S08]  /*0000*/  LDC R1, c[0x0][0x28] ;  /* 0x00000a00ff017b82 */ /* 0x000ff00000000800 */
[----:B------:R-:W0:Y:S01]  /*0010*/  LDC.64 R16, c[0x0][0x228] ;  /* 0x00008a00ff107b82 */ /* 0x000e220000000a00 */
[----:B------:R-:W1:Y:S01]  /*0020*/  S2R R5, SR_CTAID.X ;  /* 0x0000000000057919 */ /* 0x000e620000002500 */
[----:B------:R-:W-:Y:S01]  /*0030*/  UMOV UR4, 0x400 ;  /* 0x0000040000047882 */ /* 0x000fe20000000000 */
[----:B------:R-:W-:Y:S01]  /*0040*/  ULDC.64 UR6, c[0x0][0x208] ;  /* 0x0000820000067ab9 */ /* 0x000fe20000000a00 */
[----:B------:R-:W2:Y:S04]  /*0050*/  S2R R34, SR_TID.X ;  /* 0x0000000000227919 */ /* 0x000ea80000002100 */
[----:B------:R-:W3:Y:S08]  /*0060*/  LDC R75, c[0x0][0x230] ;  /* 0x00008c00ff4b7b82 */ /* 0x000ef00000000800 */
[----:B------:R-:W4:Y:S01]  /*0070*/  S2UR UR5, SR_CgaCtaId ;  /* 0x00000000000579c3 */ /* 0x000f220000008800 */
[----:B0-----:R-:W-:-:S05]  /*0080*/  VIADD R0, R17, 0x1f ;  /* 0x0000001f11007836 */ /* 0x001fca0000000000 */
[----:B------:R-:W-:Y:S01]  /*0090*/  SHF.R.S32.HI R3, RZ, 0x1f, R0 ;  /* 0x0000001fff037819 */ /* 0x000fe20000011400 */
[----:B---3--:R-:W-:-:S03]  /*00a0*/  VIADD R75, R75, 0x7f ;  /* 0x0000007f4b4b7836 */ /* 0x008fc60000000000 */
[----:B------:R-:W-:Y:S02]  /*00b0*/  LEA.HI R3, R3, R0, RZ, 0x5 ;  /* 0x0000000003037211 */ /* 0x000fe400078f28ff */
[----:B-1----:R-:W-:Y:S02]  /*00c0*/  IABS R8, R5 ;  /* 0x0000000500087213 */ /* 0x002fe40000000000 */
[----:B------:R-:W-:Y:S02]  /*00d0*/  SHF.R.S32.HI R3, RZ, 0x5, R3 ;  /* 0x00000005ff037819 */ /* 0x000fe40000011403 */
[C---:B--2---:R-:W-:Y:S01]  /*00e0*/  LOP3.LUT R33, R34.reuse, 0x1f, RZ, 0xc0, !PT ;  /* 0x0000001f22217812 */ /* 0x044fe200078ec0ff */
[----:B----4-:R-:W-:Y:S01]  /*00f0*/  ULEA UR4, UR5, UR4, 0x18 ;  /* 0x0000000405047291 */ /* 0x010fe2000f8ec03f */
[----:B------:R-:W-:Y:S01]  /*0100*/  SHF.R.U32.HI R70, RZ, 0x5, R34 ;  /* 0x00000005ff467819 */ /* 0x000fe20000011622 */
[----:B------:R-:W-:Y:S01]  /*0110*/  IMAD.SHL.U32 R4, R3, 0x8, RZ ;  /* 0x0000000803047824 */ /* 0x000fe200078e00ff */
[----:B------:R-:W-:-:S02]  /*0120*/  LEA.HI R71, R34, 0x1c, RZ, 0x1b ;  /* 0x0000001c22477811 */ /* 0x000fc400078fd8ff */
[----:B------:R-:W-:Y:S02]  /*0130*/  SGXT.U32 R70, R70, 0x2 ;  /* 0x000000024646781a */ /* 0x000fe40000000000 */
[-C--:B------:R-:W-:Y:S02]  /*0140*/  IABS R7, R4.reuse ;  /* 0x0000000400077213 */ /* 0x080fe40000000000 */
[----:B------:R-:W-:Y:S02]  /*0150*/  IABS R10, R4 ;  /* 0x00000004000a7213 */ /* 0x000fe40000000000 */
[----:B------:R-:W0:Y:S08]  /*0160*/  I2F.RP R0, R7 ;  /* 0x0000000700007306 */ /* 0x000e300000209400 */
[----:B0-----:R-:W0:Y:S02]  /*0170*/  MUFU.RCP R0, R0 ;  /* 0x0000000000007308 */ /* 0x001e240000001000 */
[----:B0-----:R-:W-:-:S02]  /*0180*/  VIADD R2, R0, 0xffffffe ;  /* 0x0ffffffe00027836 */ /* 0x001fc40000000000 */
[----:B------:R-:W-:-:S04]  /*0190*/  IMAD.MOV R0, RZ, RZ, -R10 ;  /* 0x000000ffff007224 */ /* 0x000fc800078e0a0a */
[----:B------:R0:W1:Y:S02]  /*01a0*/  F2I.FTZ.U32.TRUNC.NTZ R3, R2 ;  /* 0x0000000200037305 */ /* 0x000064000021f000 */
[----:B0-----:R-:W-:Y:S02]  /*01b0*/  IMAD.MOV.U32 R2, RZ, RZ, RZ ;  /* 0x000000ffff027224 */ /* 0x001fe400078e00ff */
[----:B-1----:R-:W-:-:S04]  /*01c0*/  IMAD.MOV R6, RZ, RZ, -R3 ;  /* 0x000000ffff067224 */ /* 0x002fc800078e0a03 */
[----:B------:R-:W-:Y:S02]  /*01d0*/  IMAD R9, R6, R7, RZ ;  /* 0x0000000706097224 */ /* 0x000fe400078e02ff */
[----:B------:R-:W-:Y:S02]  /*01e0*/  IMAD.MOV.U32 R6, RZ, RZ, R8 ;  /* 0x000000ffff067224 */ /* 0x000fe400078e0008 */
[----:B------:R-:W-:-:S06]  /*01f0*/  IMAD.HI.U32 R3, R3, R9, R2 ;  /* 0x0000000903037227 */ /* 0x000fcc00078e0002 */
[----:B------:R-:W-:-:S04]  /*0200*/  IMAD.HI.U32 R3, R3, R6, RZ ;  /* 0x0000000603037227 */ /* 0x000fc800078e00ff */
[----:B------:R-:W-:-:S05]  /*0210*/  IMAD R0, R3, R0, R6 ;  /* 0x0000000003007224 */ /* 0x000fca00078e0206 */
[----:B------:R-:W-:-:S13]  /*0220*/  ISETP.GT.U32.AND P1, PT, R7, R0, PT ;  /* 0x000000000700720c */ /* 0x000fda0003f24070 */
[----:B------:R-:W-:Y:S02]  /*0230*/  @!P1 IMAD.IADD R0, R0, 0x1, -R7 ;  /* 0x0000000100009824 */ /* 0x000fe400078e0a07 */
[----:B------:R-:W-:Y:S01]  /*0240*/  @!P1 VIADD R3, R3, 0x1 ;  /* 0x0000000103039836 */ /* 0x000fe20000000000 */
[----:B------:R-:W-:Y:S02]  /*0250*/  ISETP.NE.AND P1, PT, R4, RZ, PT ;  /* 0x000000ff0400720c */ /* 0x000fe40003f25270 */
[----:B------:R-:W-:Y:S02]  /*0260*/  ISETP.GE.U32.AND P0, PT, R0, R7, PT ;  /* 0x000000070000720c */ /* 0x000fe40003f06070 */
[----:B------:R-:W-:-:S04]  /*0270*/  LOP3.LUT R0, R5, R4, RZ, 0x3c, !PT ;  /* 0x0000000405007212 */ /* 0x000fc800078e3cff */
[----:B------:R-:W-:Y:S01]  /*0280*/  ISETP.GE.AND P2, PT, R0, RZ, PT ;  /* 0x000000ff0000720c */ /* 0x000fe20003f46270 */
[----:B------:R-:W-:-:S06]  /*0290*/  VIADD R0, R16, 0x1f ;  /* 0x0000001f10007836 */ /* 0x000fcc0000000000 */
[----:B------:R-:W-:-:S04]  /*02a0*/  @P0 VIADD R3, R3, 0x1 ;  /* 0x0000000103030836 */ /* 0x000fc80000000000 */
[----:B------:R-:W-:Y:S01]  /*02b0*/  IMAD.MOV.U32 R2, RZ, RZ, R3 ;  /* 0x000000ffff027224 */ /* 0x000fe200078e0003 */
[----:B------:R-:W-:-:S03]  /*02c0*/  SHF.R.S32.HI R3, RZ, 0x1f, R0 ;  /* 0x0000001fff037819 */ /* 0x000fc60000011400 */
[----:B------:R-:W-:Y:S01]  /*02d0*/  @!P2 IMAD.MOV R2, RZ, RZ, -R2 ;  /* 0x000000ffff02a224 */ /* 0x000fe200078e0a02 */
[----:B------:R-:W-:Y:S02]  /*02e0*/  @!P1 LOP3.LUT R2, RZ, R4, RZ, 0x33, !PT ;  /* 0x00000004ff029212 */ /* 0x000fe400078e33ff */
[----:B------:R-:W-:-:S03]  /*02f0*/  LEA.HI R3, R3, R0, RZ, 0x5 ;  /* 0x0000000003037211 */ /* 0x000fc600078f28ff */
[----:B------:R-:W-:Y:S02]  /*0300*/  IMAD.SHL.U32 R6, R2, 0x8, RZ ;  /* 0x0000000802067824 */ /* 0x000fe400078e00ff */
[----:B------:R-:W-:-:S03]  /*0310*/  IMAD.MOV R2, RZ, RZ, -R2 ;  /* 0x000000ffff027224 */ /* 0x000fc600078e0a02 */
[----:B------:R-:W-:Y:S01]  /*0320*/  LEA.HI.SX32 R3, R3, -R6, 0x1b ;  /* 0x8000000603037211 */ /* 0x000fe200078fdaff */
[----:B------:R-:W-:-:S03]  /*0330*/  IMAD R4, R4, R2, R5 ;  /* 0x0000000204047224 */ /* 0x000fc600078e0205 */
[----:B------:R-:W-:Y:S02]  /*0340*/  VIMNMX R11, R3, 0x8, PT ;  /* 0x00000008030b7848 */ /* 0x000fe40003fe0100 */
[----:B------:R-:W-:Y:S02]  /*0350*/  IABS R9, R4 ;  /* 0x0000000400097213 */ /* 0x000fe40000000000 */
[----:B------:R-:W-:-:S04]  /*0360*/  IABS R7, R11 ;  /* 0x0000000b00077213 */ /* 0x000fc80000000000 */
[----:B------:R-:W0:Y:S08]  /*0370*/  I2F.RP R0, R7 ;  /* 0x0000000700007306 */ /* 0x000e300000209400 */
[----:B0-----:R-:W0:Y:S02]  /*0380*/  MUFU.RCP R0, R0 ;  /* 0x0000000000007308 */ /* 0x001e240000001000 */
[----:B0-----:R-:W-:-:S06]  /*0390*/  VIADD R3, R0, 0xffffffe ;  /* 0x0ffffffe00037836 */ /* 0x001fcc0000000000 */
[----:B------:R-:W0:Y:S02]  /*03a0*/  F2I.FTZ.U32.TRUNC.NTZ R3, R3 ;  /* 0x0000000300037305 */ /* 0x000e24000021f000 */
[----:B0-----:R-:W-:-:S04]  /*03b0*/  IMAD.MOV R8, RZ, RZ, -R3 ;  /* 0x000000ffff087224 */ /* 0x001fc800078e0a03 */
[----:B------:R-:W-:Y:S01]  /*03c0*/  IMAD.MOV.U32 R2, RZ, RZ, R8 ;  /* 0x000000ffff027224 */ /* 0x000fe200078e0008 */
[----:B------:R-:W-:-:S03]  /*03d0*/  IABS R8, R11 ;  /* 0x0000000b00087213 */ /* 0x000fc60000000000 */
[----:B------:R-:W-:Y:S02]  /*03e0*/  IMAD R5, R2, R7, RZ ;  /* 0x0000000702057224 */ /* 0x000fe400078e02ff */
[----:B------:R-:W-:Y:S02]  /*03f0*/  IMAD.MOV.U32 R2, RZ, RZ, RZ ;  /* 0x000000ffff027224 */ /* 0x000fe400078e00ff */
[----:B------:R-:W-:Y:S02]  /*0400*/  IMAD.MOV R0, RZ, RZ, -R8 ;  /* 0x000000ffff007224 */ /* 0x000fe400078e0a08 */
        /* <DEDUP_REMOVED lines=9> */
[----:B------:R-:W-:-:S07]  /*04a0*/  ISETP.GE.AND P2, PT, R0, RZ, PT ;  /* 0x000000ff0000720c */ /* 0x000fce0003f46270 */
[----:B------:R-:W-:Y:S01]  /*04b0*/  @P0 VIADD R2, R2, 0x1 ;  /* 0x0000000102020836 */ /* 0x000fe20000000000 */
[----:B------:R-:W-:-:S05]  /*04c0*/  ISETP.GT.AND P0, PT, R75, 0x7f, PT ;  /* 0x0000007f4b00780c */ /* 0x000fca0003f04270 */
[----:B------:R-:W-:Y:S01]  /*04d0*/  @!P2 IMAD.MOV R2, RZ, RZ, -R2 ;  /* 0x000000ffff02a224 */ /* 0x000fe200078e0a02 */
[----:B------:R-:W-:-:S05]  /*04e0*/  @!P1 LOP3.LUT R2, RZ, R11, RZ, 0x33, !PT ;  /* 0x0000000bff029212 */ /* 0x000fca00078e33ff */
[----:B------:R-:W-:Y:S02]  /*04f0*/  IMAD.MOV R0, RZ, RZ, -R2 ;  /* 0x000000ffff007224 */ /* 0x000fe400078e0a02 */
[C---:B------:R-:W-:Y:S01]  /*0500*/  @!P0 IMAD.SHL.U32 R32, R34.reuse, 0x2, RZ ;  /* 0x0000000222208824 */ /* 0x040fe200078e00ff */
[C---:B------:R-:W-:Y:S01]  /*0510*/  @!P0 LOP3.LUT R30, R34.reuse, 0x40, RZ, 0xc0, !PT ;  /* 0x00000040221e8812 */ /* 0x040fe200078ec0ff */
[----:B------:R-:W-:Y:S01]  /*0520*/  IMAD R0, R11, R0, R4 ;  /* 0x000000000b007224 */ /* 0x000fe200078e0204 */
[----:B------:R-:W-:Y:S01]  /*0530*/  @!P0 CS2R R52, SRZ ;  /* 0x0000000000348805 */ /* 0x000fe2000001ff00 */
[----:B------:R-:W-:Y:S01]  /*0540*/  @!P0 IMAD.SHL.U32 R31, R34, 0x40, RZ ;  /* 0x00000040221f8824 */ /* 0x000fe200078e00ff */
[----:B------:R-:W-:Y:S01]  /*0550*/  @!P0 CS2R R54, SRZ ;  /* 0x0000000000368805 */ /* 0x000fe2000001ff00 */
[----:B------:R-:W-:Y:S02]  /*0560*/  IMAD.IADD R0, R6, 0x1, R0 ;  /* 0x0000000106007824 */ /* 0x000fe400078e0200 */
[----:B------:R-:W-:-:S02]  /*0570*/  @!P0 IMAD.SHL.U32 R29, R34, 0x8, RZ ;  /* 0x00000008221d8824 */ /* 0x000fc400078e00ff */
[----:B------:R-:W-:Y:S02]  /*0580*/  IMAD R33, R0, 0x20, R33 ;  /* 0x0000002000217824 */ /* 0x000fe400078e0221 */
[----:B------:R-:W-:Y:S01]  /*0590*/  IMAD.SHL.U32 R28, R2, 0x20, RZ ;  /* 0x00000020021c7824 */ /* 0x000fe200078e00ff */
[----:B------:R-:W-:Y:S06]  /*05a0*/  @!P0 BRA `(.L_x_0) ;  /* 0x00000048002c8947 */ /* 0x000fec0003800000 */
[----:B------:R-:W-:Y:S01]  /*05b0*/  IABS R9, R16 ;  /* 0x0000001000097213 */ /* 0x000fe20000000000 */
[C---:B------:R-:W-:Y:S01]  /*05c0*/  VIADD R10, R28.reuse, 0x1d ;  /* 0x0000001d1c0a7836 */ /* 0x040fe20000000000 */
[----:B------:R-:W-:Y:S01]  /*05d0*/  IABS R2, R17 ;  /* 0x0000001100027213 */ /* 0x000fe20000000000 */
[----:B------:R-:W-:Y:S01]  /*05e0*/  VIADD R13, R28, 0x1c ;  /* 0x0000001c1c0d7836 */ /* 0x000fe20000000000 */
[----:B------:R-:W0:Y:S01]  /*05f0*/  I2F.RP R3, R9 ;  /* 0x0000000900037306 */ /* 0x000e220000209400 */
[----:B------:R-:W-:Y:S01]  /*0600*/  ISETP.NE.AND P5, PT, R16, RZ, PT ;  /* 0x000000ff1000720c */ /* 0x000fe20003fa5270 */
[----:B------:R-:W-:Y:S01]  /*0610*/  VIADD R14, R28, 0x1b ;  /* 0x0000001b1c0e7836 */ /* 0x000fe20000000000 */
[----:B------:R-:W-:Y:S01]  /*0620*/  ISETP.GE.AND P3, PT, R10, RZ, PT ;  /* 0x000000ff0a00720c */ /* 0x000fe20003f66270 */
[C---:B------:R-:W-:Y:S01]  /*0630*/  VIADD R15, R28.reuse, 0x1a ;  /* 0x0000001a1c0f7836 */ /* 0x040fe20000000000 */
[----:B------:R-:W-:Y:S01]  /*0640*/  IABS R61, R28 ;  /* 0x0000001c003d7213 */ /* 0x000fe20000000000 */
[C---:B------:R-:W-:Y:S01]  /*0650*/  VIADD R21, R28.reuse, 0x15 ;  /* 0x000000151c157836 */ /* 0x040fe20000000000 */
[----:B------:R-:W1:Y:S01]  /*0660*/  LDC.64 R78, c[0x0][0x218] ;  /* 0x00008600ff4e7b82 */ /* 0x000e620000000a00 */
[----:B------:R-:W2:Y:S01]  /*0670*/  I2F.RP R0, R2 ;  /* 0x0000000200007306 */ /* 0x000ea20000209400 */
[C---:B------:R-:W-:Y:S01]  /*0680*/  VIADD R22, R28.reuse, 0x14 ;  /* 0x000000141c167836 */ /* 0x040fe20000000000 */
[----:B------:R-:W-:Y:S01]  /*0690*/  ULDC UR5, c[0x0][0x234] ;  /* 0x00008d0000057ab9 */ /* 0x000fe20000000800 */
[----:B------:R-:W-:Y:S01]  /*06a0*/  IABS R18, R21 ;  /* 0x0000001500127213 */ /* 0x000fe20000000000 */
[C---:B------:R-:W-:Y:S01]  /*06b0*/  VIADD R24, R28.reuse, 0x13 ;  /* 0x000000131c187836 */ /* 0x040fe20000000000 */
[----:B------:R-:W-:Y:S01]  /*06c0*/  ULDC.64 UR8, c[0x0][0x210] ;  /* 0x0000840000087ab9 */ /* 0x000fe20000000a00 */
[----:B------:R-:W-:Y:S01]  /*06d0*/  IABS R20, R22 ;  /* 0x0000001600147213 */ /* 0x000fe20000000000 */
[C---:B------:R-:W-:Y:S01]  /*06e0*/  VIADD R26, R28.reuse, 0x11 ;  /* 0x000000111c1a7836 */ /* 0x040fe20000000000 */
[----:B0-----:R-:W0:Y:S01]  /*06f0*/  MUFU.RCP R3, R3 ;  /* 0x0000000300037308 */ /* 0x001e220000001000 */
[C---:B------:R-:W-:Y:S01]  /*0700*/  VIADD R30, R28.reuse, 0x10 ;  /* 0x000000101c1e7836 */ /* 0x040fe20000000000 */
[----:B------:R-:W3:Y:S01]  /*0710*/  LDC R69, c[0x0][0x23c] ;  /* 0x00008f00ff457b82 */ /* 0x000ee20000000800 */
[C---:B------:R-:W-:Y:S01]  /*0720*/  VIADD R32, R28.reuse, 0x4 ;  /* 0x000000041c207836 */ /* 0x040fe20000000000 */
[----:B------:R-:W-:Y:S01]  /*0730*/  IABS R23, R26 ;  /* 0x0000001a00177213 */ /* 0x000fe20000000000 */
[C---:B------:R-:W-:Y:S01]  /*0740*/  VIADD R36, R28.reuse, 0x3 ;  /* 0x000000031c247836 */ /* 0x040fe20000000000 */
[----:B------:R-:W-:Y:S01]  /*0750*/  IABS R25, R30 ;  /* 0x0000001e00197213 */ /* 0x000fe20000000000 */
[----:B------:R-:W-:Y:S01]  /*0760*/  VIADD R38, R28, 0x1 ;  /* 0x000000011c267836 */ /* 0x000fe20000000000 */
[----:B--2---:R-:W2:Y:S01]  /*0770*/  MUFU.RCP R0, R0 ;  /* 0x0000000000007308 */ /* 0x004ea20000001000 */
[----:B------:R-:W-:-:S02]  /*0780*/  IABS R53, R32 ;  /* 0x0000002000357213 */ /* 0x000fc40000000000 */
[----:B------:R-:W-:Y:S02]  /*0790*/  IABS R55, R36 ;  /* 0x0000002400377213 */ /* 0x000fe40000000000 */
[----:B------:R-:W-:Y:S02]  /*07a0*/  IABS R59, R38 ;  /* 0x00000026003b7213 */ /* 0x000fe40000000000 */
[C---:B------:R-:W-:Y:S01]  /*07b0*/  LOP3.LUT R76, R34.reuse, 0x7f, RZ, 0xc0, !PT ;  /* 0x0000007f224c7812 */ /* 0x040fe200078ec0ff */
[----:B0-----:R-:W-:Y:S01]  /*07c0*/  VIADD R6, R3, 0xffffffe ;  /* 0x0ffffffe03067836 */ /* 0x001fe20000000000 */
[C---:B------:R-:W-:Y:S02]  /*07d0*/  LEA.HI R74, R34.reuse, 0x7c, RZ, 0x1b ;  /* 0x0000007c224a7811 */ /* 0x040fe400078fd8ff */
[C---:B------:R-:W-:Y:S01]  /*07e0*/  LEA.HI R73, R34.reuse, 0x5c, RZ, 0x1b ;  /* 0x0000005c22497811 */ /* 0x040fe200078fd8ff */
[----:B------:R0:W4:Y:S01]  /*07f0*/  F2I.FTZ.U32.TRUNC.NTZ R7, R6 ;  /* 0x0000000600077305 */ /* 0x000122000021f000 */
[----:B------:R-:W-:Y:S01]  /*0800*/  LEA.HI R72, R34, 0x3c, RZ, 0x1b ;  /* 0x0000003c22487811 */ /* 0x000fe200078fd8ff */
[----:B--2---:R-:W-:-:S02]  /*0810*/  VIADD R4, R0, 0xffffffe ;  /* 0x0ffffffe00047836 */ /* 0x004fc40000000000 */
[----:B------:R-:W-:-:S04]  /*0820*/  VIADD R0, R28, 0x1f ;  /* 0x0000001f1c007836 */ /* 0x000fc80000000000 */
[----:B------:R2:W5:Y:S01]  /*0830*/  F2I.FTZ.U32.TRUNC.NTZ R5, R4 ;  /* 0x0000000400057305 */ /* 0x000562000021f000 */
[----:B0-----:R-:W-:Y:S01]  /*0840*/  IMAD.MOV.U32 R6, RZ, RZ, RZ ;  /* 0x000000ffff067224 */ /* 0x001fe200078e00ff */
[----:B------:R-:W-:Y:S01]  /*0850*/  ISETP.GE.AND P0, PT, R0, RZ, PT ;  /* 0x000000ff0000720c */ /* 0x000fe20003f06270 */
[----:B---3--:R-:W-:Y:S02]  /*0860*/  IMAD R76, R76, R69, RZ ;  /* 0x000000454c4c7224 */ /* 0x008fe400078e02ff */
[----:B------:R-:W-:Y:S02]  /*0870*/  IMAD.SHL.U32 R69, R69, 0x80, RZ ;  /* 0x0000008045457824 */ /* 0x000fe400078e00ff */
[----:B----4-:R-:W-:Y:S02]  /*0880*/  IMAD.MOV R8, RZ, RZ, -R7 ;  /* 0x000000ffff087224 */ /* 0x010fe400078e0a07 */
[----:B--2---:R-:W-:Y:S02]  /*0890*/  IMAD.MOV.U32 R4, RZ, RZ, RZ ;  /* 0x000000ffff047224 */ /* 0x004fe400078e00ff */
[----:B------:R-:W-:Y:S01]  /*08a0*/  IMAD R11, R8, R9, RZ ;  /* 0x00000009080b7224 */ /* 0x000fe200078e02ff */
[----:B------:R-:W-:Y:S01]  /*08b0*/  IABS R8, R33 ;  /* 0x0000002100087213 */ /* 0x000fe20000000000 */
[----:B-----5:R-:W-:-:S02]  /*08c0*/  IMAD.MOV R3, RZ, RZ, -R5 ;  /* 0x000000ffff037224 */ /* 0x020fc400078e0a05 */
[----:B------:R-:W-:-:S06]  /*08d0*/  IMAD.HI.U32 R7, R7, R11, R6 ;  /* 0x0000000b07077227 */ /* 0x000fcc00078e0006 */
[----:B------:R-:W-:-:S04]  /*08e0*/  IMAD.HI.U32 R7, R7, R8, RZ ;  /* 0x0000000807077227 */ /* 0x000fc800078e00ff */
[----:B------:R-:W-:-:S04]  /*08f0*/  IMAD.MOV R7, RZ, RZ, -R7 ;  /* 0x000000ffff077224 */ /* 0x000fc800078e0a07 */
[----:B------:R-:W-:Y:S01]  /*0900*/  IMAD R6, R9, R7, R8 ;  /* 0x0000000709067224 */ /* 0x000fe200078e0208 */
[----:B------:R-:W-:Y:S01]  /*0910*/  IABS R8, R10 ;  /* 0x0000000a00087213 */ /* 0x000fe20000000000 */
[----:B------:R-:W-:Y:S01]  /*0920*/  IMAD R7, R3, R2, RZ ;  /* 0x0000000203077224 */ /* 0x000fe200078e02ff */
[----:B------:R-:W-:Y:S02]  /*0930*/  IABS R3, R0 ;  /* 0x0000000000037213 */ /* 0x000fe40000000000 */
[----:B------:R-:W-:Y:S01]  /*0940*/  ISETP.GT.U32.AND P1, PT, R9, R6, PT ;  /* 0x000000060900720c */ /* 0x000fe20003f24070 */
[----:B------:R-:W-:Y:S01]  /*0950*/  IMAD.HI.U32 R7, R5, R7, R4 ;  /* 0x0000000705077227 */ /* 0x000fe200078e0004 */
[----:B------:R-:W-:-:S03]  /*0960*/  IABS R10, R13 ;  /* 0x0000000d000a7213 */ /* 0x000fc60000000000 */
[----:B------:R-:W-:Y:S02]  /*0970*/  VIADD R4, R28, 0x1e ;  /* 0x0000001e1c047836 */ /* 0x000fe40000000000 */
[----:B------:R-:W-:-:S03]  /*0980*/  IMAD.HI.U32 R0, R7, R3, RZ ;  /* 0x0000000307007227 */ /* 0x000fc600078e00ff */
[----:B------:R-:W-:Y:S02]  /*0990*/  IABS R5, R4 ;  /* 0x0000000400057213 */ /* 0x000fe40000000000 */
[----:B------:R-:W-:Y:S01]  /*09a0*/  ISETP.GE.AND P6, PT, R4, RZ, PT ;  /* 0x000000ff0400720c */ /* 0x000fe20003fc6270 */
[----:B------:R-:W-:Y:S01]  /*09b0*/  @!P1 IMAD.IADD R6, R6, 0x1, -R9 ;  /* 0x0000000106069824 */ /* 0x000fe200078e0a09 */
[----:B------:R-:W-:Y:S01]  /*09c0*/  ISETP.GE.AND P1, PT, R33, RZ, PT ;  /* 0x000000ff2100720c */ /* 0x000fe20003f26270 */
[----:B------:R-:W-:Y:S02]  /*09d0*/  IMAD.MOV R4, RZ, RZ, -R0 ;  /* 0x000000ffff047224 */ /* 0x000fe400078e0a00 */
[----:B------:R-:W-:Y:S01]  /*09e0*/  IMAD.HI.U32 R0, R7, R5, RZ ;  /* 0x0000000507007227 */ /* 0x000fe200078e00ff */
[----:B------:R-:W-:-:S03]  /*09f0*/  ISETP.GT.U32.AND P2, PT, R9, R6, PT ;  /* 0x000000060900720c */ /* 0x000fc60003f44070 */
[C---:B------:R-:W-:Y:S02]  /*0a00*/  IMAD R3, R2.reuse, R4, R3 ;  /* 0x0000000402037224 */ /* 0x040fe400078e0203 */
[----:B------:R-:W-:Y:S02]  /*0a10*/  IMAD.MOV R4, RZ, RZ, -R0 ;  /* 0x000000ffff047224 */ /* 0x000fe400078e0a00 */
[----:B------:R-:W-:Y:S01]  /*0a20*/  IMAD.HI.U32 R0, R7, R8, RZ ;  /* 0x0000000807007227 */ /* 0x000fe200078e00ff */
[----:B------:R-:W-:-:S03]  /*0a30*/  ISETP.GT.U32.AND P4, PT, R2, R3, PT ;  /* 0x000000030200720c */ /* 0x000fc60003f84070 */
[----:B------:R-:W-:Y:S02]  /*0a40*/  IMAD R4, R2, R4, R5 ;  /* 0x0000000402047224 */ /* 0x000fe400078e0205 */
[----:B------:R-:W-:Y:S02]  /*0a50*/  @!P2 IMAD.IADD R6, R6, 0x1, -R9 ;  /* 0x000000010606a824 */ /* 0x000fe400078e0a09 */
[----:B------:R-:W-:Y:S01]  /*0a60*/  IMAD.HI.U32 R5, R7, R10, RZ ;  /* 0x0000000a07057227 */ /* 0x000fe200078e00ff */
[----:B------:R-:W-:-:S03]  /*0a70*/  ISETP.GT.U32.AND P2, PT, R2, R4, PT ;  /* 0x000000040200720c */ /* 0x000fc60003f44070 */
[----:B------:R-:W-:Y:S02]  /*0a80*/  IMAD.MOV R9, RZ, RZ, -R0 ;  /* 0x000000ffff097224 */ /* 0x000fe400078e0a00 */
[----:B------:R-:W-:Y:S02]  /*0a90*/  IMAD.MOV R11, RZ, RZ, -R5 ;  /* 0x000000ffff0b7224 */ /* 0x000fe400078e0a05 */
[C---:B------:R-:W-:Y:S01]  /*0aa0*/  IMAD R5, R2.reuse, R9, R8 ;  /* 0x0000000902057224 */ /* 0x040fe200078e0208 */
[----:B------:R-:W-:Y:S01]  /*0ab0*/  IABS R9, R14 ;  /* 0x0000000e00097213 */ /* 0x000fe20000000000 */
[----:B------:R-:W-:Y:S02]  /*0ac0*/  IMAD.MOV.U32 R0, RZ, RZ, R6 ;  /* 0x000000ffff007224 */ /* 0x000fe400078e0006 */
[--C-:B------:R-:W-:Y:S01]  /*0ad0*/  @!P4 IMAD.IADD R3, R3, 0x1, -R2.reuse ;  /* 0x000000010303c824 */ /* 0x100fe200078e0a02 */
[----:B------:R-:W-:Y:S01]  /*0ae0*/  ISETP.GT.U32.AND P4, PT, R2, R5, PT ;  /* 0x000000050200720c */ /* 0x000fe20003f84070 */
[----:B------:R-:W-:-:S02]  /*0af0*/  @!P2 IMAD.IADD R4, R4, 0x1, -R2 ;  /* 0x000000010404a824 */ /* 0x000fc400078e0a02 */
[C---:B------:R-:W-:Y:S01]  /*0b00*/  IMAD R6, R2.reuse, R11, R10 ;  /* 0x0000000b02067224 */ /* 0x040fe200078e020a */
[----:B------:R-:W-:Y:S01]  /*0b10*/  IABS R11, R15 ;  /* 0x0000000f000b7213 */ /* 0x000fe20000000000 */
[----:B------:R-:W-:Y:S01]  /*0b20*/  @!P1 IMAD.MOV R0, RZ, RZ, -R0 ;  /* 0x000000ffff009224 */ /* 0x000fe200078e0a00 */
[C---:B------:R-:W-:Y:S01]  /*0b30*/  ISETP.GT.U32.AND P2, PT, R2.reuse, R4, PT ;  /* 0x000000040200720c */ /* 0x040fe20003f44070 */
[----:B------:R-:W-:Y:S01]  /*0b40*/  IMAD.HI.U32 R8, R7, R9, RZ ;  /* 0x0000000907087227 */ /* 0x000fe200078e00ff */
[----:B------:R-:W-:Y:S02]  /*0b50*/  @!P5 LOP3.LUT R0, RZ, R16, RZ, 0x33, !PT ;  /* 0x00000010ff00d212 */ /* 0x000fe400078e33ff */
[C---:B------:R-:W-:Y:S01]  /*0b60*/  ISETP.GT.U32.AND P1, PT, R2.reuse, R3, PT ;  /* 0x000000030200720c */ /* 0x040fe20003f24070 */
[----:B------:R-:W-:Y:S01]  /*0b70*/  IMAD.MOV R8, RZ, RZ, -R8 ;  /* 0x000000ffff087224 */ /* 0x000fe200078e0a08 */
[----:B------:R-:W-:Y:S01]  /*0b80*/  ISETP.GT.U32.AND P5, PT, R2, R6, PT ;  /* 0x000000060200720c */ /* 0x000fe20003fa4070 */
[----:B------:R-:W-:-:S02]  /*0b90*/  VIADD R16, R28, 0x19 ;  /* 0x000000191c107836 */ /* 0x000fc40000000000 */
[----:B------:R-:W-:Y:S02]  /*0ba0*/  IMAD R8, R2, R8, R9 ;  /* 0x0000000802087224 */ /* 0x000fe400078e0209 */
[----:B------:R-:W-:Y:S01]  /*0bb0*/  IMAD.HI.U32 R9, R7, R11, RZ ;  /* 0x0000000b07097227 */ /* 0x000fe200078e00ff */
[----:B------:R-:W-:-:S03]  /*0bc0*/  IABS R12, R16 ;  /* 0x00000010000c7213 */ /* 0x000fc60000000000 */
[--C-:B------:R-:W-:Y:S01]  /*0bd0*/  @!P2 IMAD.IADD R4, R4, 0x1, -R2.reuse ;  /* 0x000000010404a824 */ /* 0x100fe200078e0a02 */
[----:B------:R-:W-:Y:S01]  /*0be0*/  ISETP.GT.U32.AND P2, PT, R2, R8, PT ;  /* 0x000000080200720c */ /* 0x000fe20003f44070 */
[--C-:B------:R-:W-:Y:S01]  /*0bf0*/  @!P1 IMAD.IADD R3, R3, 0x1, -R2.reuse ;  /* 0x0000000103039824 */ /* 0x100fe200078e0a02 */
[----:B------:R-:W-:Y:S01]  /*0c00*/  ISETP.GE.AND P1, PT, R13, RZ, PT ;  /* 0x000000ff0d00720c */ /* 0x000fe20003f26270 */
[--C-:B------:R-:W-:Y:S01]  /*0c10*/  @!P5 IMAD.IADD R6, R6, 0x1, -R2.reuse ;  /* 0x000000010606d824 */ /* 0x100fe200078e0a02 */
[----:B------:R-:W-:Y:S01]  /*0c20*/  ISETP.GE.AND P5, PT, R14, RZ, PT ;  /* 0x000000ff0e00720c */ /* 0x000fe20003fa6270 */
[----:B------:R-:W-:Y:S02]  /*0c30*/  @!P0 IMAD.MOV R3, RZ, RZ, -R3 ;  /* 0x000000ffff038224 */ /* 0x000fe400078e0a03 */
[----:B------:R-:W-:Y:S01]  /*0c40*/  IMAD.MOV R9, RZ, RZ, -R9 ;  /* 0x000000ffff097224 */ /* 0x000fe200078e0a09 */
[----:B------:R-:W-:Y:S01]  /*0c50*/  ISETP.GT.U32.AND P0, PT, R2, R6, PT ;  /* 0x000000060200720c */ /* 0x000fe20003f04070 */
[----:B------:R-:W-:-:S02]  /*0c60*/  @!P4 IMAD.IADD R5, R5, 0x1, -R2 ;  /* 0x000000010505c824 */ /* 0x000fc400078e0a02 */
[----:B------:R-:W-:Y:S02]  /*0c70*/  IMAD R9, R2, R9, R11 ;  /* 0x0000000902097224 */ /* 0x000fe400078e020b */
[----:B------:R-:W-:Y:S01]  /*0c80*/  @!P2 IMAD.IADD R8, R8, 0x1, -R2 ;  /* 0x000000010808a824 */ /* 0x000fe200078e0a02 */
[----:B------:R-:W-:Y:S01]  /*0c90*/  ISETP.GT.U32.AND P4, PT, R2, R5, PT ;  /* 0x000000050200720c */ /* 0x000fe20003f84070 */
[----:B------:R-:W-:-:S03]  /*0ca0*/  IMAD.HI.U32 R10, R7, R12, RZ ;  /* 0x0000000c070a7227 */ /* 0x000fc600078e00ff */
[----:B------:R-:W-:Y:S01]  /*0cb0*/  ISETP.GT.U32.AND P2, PT, R2, R8, PT ;  /* 0x000000080200720c */ /* 0x000fe20003f44070 */
[----:B------:R-:W-:Y:S02]  /*0cc0*/  IMAD.MOV R13, RZ, RZ, -R10 ;  /* 0x000000ffff0d7224 */ /* 0x000fe400078e0a0a */
[----:B------:R-:W-:Y:S01]  /*0cd0*/  @!P0 IMAD.IADD R6, R6, 0x1, -R2 ;  /* 0x0000000106068824 */ /* 0x000fe200078e0a02 */
[----:B------:R-:W-:Y:S01]  /*0ce0*/  ISETP.GT.U32.AND P0, PT, R2, R9, PT ;  /* 0x000000090200720c */ /* 0x000fe20003f04070 */
[----:B------:R-:W-:Y:S02]  /*0cf0*/  VIADD R11, R28, 0x18 ;  /* 0x000000181c0b7836 */ /* 0x000fe40000000000 */
[----:B------:R-:W-:Y:S02]  /*0d00*/  IMAD R10, R2, R13, R12 ;  /* 0x0000000d020a7224 */ /* 0x000fe400078e020c */
[--C-:B------:R-:W-:Y:S01]  /*0d10*/  @!P4 IMAD.IADD R5, R5, 0x1, -R2.reuse ;  /* 0x000000010505c824 */ /* 0x100fe200078e0a02 */
[----:B------:R-:W-:Y:S01]  /*0d20*/  IABS R14, R11 ;  /* 0x0000000b000e7213 */ /* 0x000fe20000000000 */
[----:B------:R-:W-:Y:S01]  /*0d30*/  VIADD R12, R28, 0x17 ;  /* 0x000000171c0c7836 */ /* 0x000fe20000000000 */
[----:B------:R-:W-:Y:S01]  /*0d40*/  ISETP.GE.AND P4, PT, R16, RZ, PT ;  /* 0x000000ff1000720c */ /* 0x000fe20003f86270 */
[----:B------:R-:W-:-:S02]  /*0d50*/  @!P2 IMAD.IADD R8, R8, 0x1, -R2 ;  /* 0x000000010808a824 */ /* 0x000fc400078e0a02 */
[----:B------:R-:W-:Y:S01]  /*0d60*/  @!P3 IMAD.MOV R5, RZ, RZ, -R5 ;  /* 0x000000ffff05b224 */ /* 0x000fe200078e0a05 */
[----:B------:R-:W-:Y:S01]  /*0d70*/  ISETP.GE.AND P3, PT, R11, RZ, PT ;  /* 0x000000ff0b00720c */ /* 0x000fe20003f66270 */
[----:B------:R-:W-:Y:S02]  /*0d80*/  @!P0 IMAD.IADD R9, R9, 0x1, -R2 ;  /* 0x0000000109098824 */ /* 0x000fe400078e0a02 */
[----:B------:R-:W-:Y:S01]  /*0d90*/  @!P5 IMAD.MOV R8, RZ, RZ, -R8 ;  /* 0x000000ffff08d224 */ /* 0x000fe200078e0a08 */
[C---:B------:R-:W-:Y:S01]  /*0da0*/  ISETP.GT.U32.AND P5, PT, R2.reuse, R10, PT ;  /* 0x0000000a0200720c */ /* 0x040fe20003fa4070 */
[----:B------:R-:W-:Y:S01]  /*0db0*/  IMAD.HI.U32 R11, R7, R14, RZ ;  /* 0x0000000e070b7227 */ /* 0x000fe200078e00ff */
[----:B------:R-:W-:-:S03]  /*0dc0*/  ISETP.GT.U32.AND P0, PT, R2, R9, PT ;  /* 0x000000090200720c */ /* 0x000fc60003f04070 */
[----:B------:R-:W-:Y:S02]  /*0dd0*/  IMAD.MOV R11, RZ, RZ, -R11 ;  /* 0x000000ffff0b7224 */ /* 0x000fe400078e0a0b */
[----:B------:R-:W-:Y:S01]  /*0de0*/  @!P6 IMAD.MOV R4, RZ, RZ, -R4 ;  /* 0x000000ffff04e224 */ /* 0x000fe200078e0a04 */
[----:B------:R-:W-:Y:S01]  /*0df0*/  ISETP.GE.AND P6, PT, R15, RZ, PT ;  /* 0x000000ff0f00720c */ /* 0x000fe20003fc6270 */
[----:B------:R-:W-:Y:S01]  /*0e00*/  IMAD R11, R2, R11, R14 ;  /* 0x0000000b020b7224 */ /* 0x000fe200078e020e */
[----:B------:R-:W-:Y:S01]  /*0e10*/  IABS R15, R12 ;  /* 0x0000000c000f7213 */ /* 0x000fe20000000000 */
[----:B------:R-:W-:Y:S02]  /*0e20*/  VIADD R13, R28, 0x16 ;  /* 0x000000161c0d7836 */ /* 0x000fe40000000000 */
[--C-:B------:R-:W-:Y:S02]  /*0e30*/  @!P5 IMAD.IADD R10, R10, 0x1, -R2.reuse ;  /* 0x000000010a0ad824 */ /* 0x100fe400078e0a02 */
[----:B------:R-:W-:Y:S01]  /*0e40*/  @!P0 IMAD.IADD R9, R9, 0x1, -R2 ;  /* 0x0000000109098824 */ /* 0x000fe200078e0a02 */
[C---:B------:R-:W-:Y:S01]  /*0e50*/  ISETP.GT.U32.AND P0, PT, R2.reuse, R11, PT ;  /* 0x0000000b0200720c */ /* 0x040fe20003f04070 */
[----:B------:R-:W-:Y:S01]  /*0e60*/  @!P1 IMAD.MOV R6, RZ, RZ, -R6 ;  /* 0x000000ffff069224 */ /* 0x000fe200078e0a06 */
[----:B------:R-:W-:Y:S01]  /*0e70*/  ISETP.GT.U32.AND P5, PT, R2, R10, PT ;  /* 0x0000000a0200720c */ /* 0x000fe20003fa4070 */
[----:B------:R-:W-:Y:S01]  /*0e80*/  IMAD.HI.U32 R14, R7, R18, RZ ;  /* 0x00000012070e7227 */ /* 0x000fe200078e00ff */
[----:B------:R-:W-:-:S02]  /*0e90*/  ISETP.GE.AND P1, PT, R12, RZ, PT ;  /* 0x000000ff0c00720c */ /* 0x000fc40003f26270 */
[----:B------:R-:W-:Y:S01]  /*0ea0*/  IABS R16, R13 ;  /* 0x0000000d00107213 */ /* 0x000fe20000000000 */
[----:B------:R-:W-:Y:S01]  /*0eb0*/  IMAD.HI.U32 R12, R7, R15, RZ ;  /* 0x0000000f070c7227 */ /* 0x000fe200078e00ff */
[----:B------:R-:W-:-:S03]  /*0ec0*/  ISETP.GE.AND P2, PT, R13, RZ, PT ;  /* 0x000000ff0d00720c */ /* 0x000fc60003f46270 */
[----:B------:R-:W-:-:S04]  /*0ed0*/  IMAD.HI.U32 R13, R7, R16, RZ ;  /* 0x00000010070d7227 */ /* 0x000fc800078e00ff */
[----:B------:R-:W-:Y:S02]  /*0ee0*/  IMAD.MOV R12, RZ, RZ, -R12 ;  /* 0x000000ffff0c7224 */ /* 0x000fe400078e0a0c */
[----:B------:R-:W-:Y:S02]  /*0ef0*/  IMAD.MOV R19, RZ, RZ, -R14 ;  /* 0x000000ffff137224 */ /* 0x000fe400078e0a0e */
[----:B------:R-:W-:Y:S02]  /*0f00*/  @!P0 IMAD.IADD R11, R11, 0x1, -R2 ;  /* 0x000000010b0b8824 */ /* 0x000fe400078e0a02 */
[----:B------:R-:W-:Y:S02]  /*0f10*/  IMAD.MOV R13, RZ, RZ, -R13 ;  /* 0x000000ffff0d7224 */ /* 0x000fe400078e0a0d */
[C---:B------:R-:W-:Y:S01]  /*0f20*/  IMAD R12, R2.reuse, R12, R15 ;  /* 0x0000000c020c7224 */ /* 0x040fe200078e020f */
[C---:B------:R-:W-:Y:S01]  /*0f30*/  ISETP.GT.U32.AND P0, PT, R2.reuse, R11, PT ;  /* 0x0000000b0200720c */ /* 0x040fe20003f04070 */
[----:B------:R-:W-:-:S02]  /*0f40*/  IMAD R14, R2, R19, R18 ;  /* 0x00000013020e7224 */ /* 0x000fc400078e0212 */
[----:B------:R-:W-:Y:S01]  /*0f50*/  @!P5 IMAD.IADD R10, R10, 0x1, -R2 ;  /* 0x000000010a0ad824 */ /* 0x000fe200078e0a02 */
[C---:B------:R-:W-:Y:S01]  /*0f60*/  ISETP.GT.U32.AND P5, PT, R2.reuse, R12, PT ;  /* 0x0000000c0200720c */ /* 0x040fe20003fa4070 */
[C---:B------:R-:W-:Y:S01]  /*0f70*/  IMAD R13, R2.reuse, R13, R16 ;  /* 0x0000000d020d7224 */ /* 0x040fe200078e0210 */
[----:B------:R-:W-:Y:S01]  /*0f80*/  IABS R16, R24 ;  /* 0x0000001800107213 */ /* 0x000fe20000000000 */
[----:B------:R-:W-:Y:S01]  /*0f90*/  @!P4 IMAD.MOV R10, RZ, RZ, -R10 ;  /* 0x000000ffff0ac224 */ /* 0x000fe200078e0a0a */
[----:B------:R-:W-:Y:S01]  /*0fa0*/  ISETP.GT.U32.AND P4, PT, R2, R14, PT ;  /* 0x0000000e0200720c */ /* 0x000fe20003f84070 */
[----:B------:R-:W-:-:S04]  /*0fb0*/  IMAD.HI.U32 R15, R7, R20, RZ ;  /* 0x00000014070f7227 */ /* 0x000fc800078e00ff */
[----:B------:R-:W-:Y:S01]  /*0fc0*/  @!P6 IMAD.MOV R9, RZ, RZ, -R9 ;  /* 0x000000ffff09e224 */ /* 0x000fe200078e0a09 */
[C---:B------:R-:W-:Y:S01]  /*0fd0*/  ISETP.GT.U32.AND P6, PT, R2.reuse, R13, PT ;  /* 0x0000000d0200720c */ /* 0x040fe20003fc4070 */
[----:B------:R-:W-:Y:S02]  /*0fe0*/  IMAD.MOV R15, RZ, RZ, -R15 ;  /* 0x000000ffff0f7224 */ /* 0x000fe400078e0a0f */
[----:B------:R-:W-:Y:S02]  /*0ff0*/  IMAD.MOV.U32 R19, RZ, RZ, R16 ;  /* 0x000000ffff137224 */ /* 0x000fe400078e0010 */
[----:B------:R-:W-:Y:S02]  /*1000*/  IMAD R15, R2, R15, R20 ;  /* 0x0000000f020f7224 */ /* 0x000fe400078e0214 */
[----:B------:R-:W-:Y:S02]  /*1010*/  VIADD R20, R28, 0x12 ;  /* 0x000000121c147836 */ /* 0x000fe40000000000 */
[----:B------:R-:W-:-:S04]  /*1020*/  IMAD.HI.U32 R16, R7, R19, RZ ;  /* 0x0000001307107227 */ /* 0x000fc800078e00ff */
[--C-:B------:R-:W-:Y:S01]  /*1030*/  @!P0 IMAD.IADD R11, R11, 0x1, -R2.reuse ;  /* 0x000000010b0b8824 */ /* 0x100fe200078e0a02 */
[----:B------:R-:W-:Y:S01]  /*1040*/  ISETP.GE.AND P0, PT, R21, RZ, PT ;  /* 0x000000ff1500720c */ /* 0x000fe20003f06270 */
[--C-:B------:R-:W-:Y:S01]  /*1050*/  @!P5 IMAD.IADD R12, R12, 0x1, -R2.reuse ;  /* 0x000000010c0cd824 */ /* 0x100fe200078e0a02 */
[----:B------:R-:W-:Y:S01]  /*1060*/  IABS R21, R20 ;  /* 0x0000001400157213 */ /* 0x000fe20000000000 */
[----:B------:R-:W-:Y:S01]  /*1070*/  @!P4 IMAD.IADD R14, R14, 0x1, -R2 ;  /* 0x000000010e0ec824 */ /* 0x000fe200078e0a02 */
[C---:B------:R-:W-:Y:S01]  /*1080*/  ISETP.GT.U32.AND P5, PT, R2.reuse, R15, PT ;  /* 0x0000000f0200720c */ /* 0x040fe20003fa4070 */
[----:B------:R-:W-:Y:S02]  /*1090*/  IMAD.MOV R16, RZ, RZ, -R16 ;  /* 0x000000ffff107224 */ /* 0x000fe400078e0a10 */
[----:B------:R-:W-:Y:S01]  /*10a0*/  @!P6 IMAD.IADD R13, R13, 0x1, -R2 ;  /* 0x000000010d0de824 */ /* 0x000fe200078e0a02 */
[C---:B------:R-:W-:Y:S01]  /*10b0*/  ISETP.GT.U32.AND P6, PT, R2.reuse, R12, PT ;  /* 0x0000000c0200720c */ /* 0x040fe20003fc4070 */
[----:B------:R-:W-:Y:S01]  /*10c0*/  @!P3 IMAD.MOV R11, RZ, RZ, -R11 ;  /* 0x000000ffff0bb224 */ /* 0x000fe200078e0a0b */
[C---:B------:R-:W-:Y:S01]  /*10d0*/  ISETP.GT.U32.AND P3, PT, R2.reuse, R14, PT ;  /* 0x0000000e0200720c */ /* 0x040fe20003f64070 */
[C---:B------:R-:W-:Y:S01]  /*10e0*/  IMAD R19, R2.reuse, R16, R19 ;  /* 0x0000001002137224 */ /* 0x040fe200078e0213 */
[----:B------:R-:W-:Y:S01]  /*10f0*/  ISETP.GT.U32.AND P4, PT, R2, R13, PT ;  /* 0x0000000d0200720c */ /* 0x000fe20003f84070 */
[----:B------:R-:W-:-:S04]  /*1100*/  IMAD.HI.U32 R16, R7, R21, RZ ;  /* 0x0000001507107227 */ /* 0x000fc800078e00ff */
[----:B------:R-:W-:Y:S02]  /*1110*/  IMAD.MOV R16, RZ, RZ, -R16 ;  /* 0x000000ffff107224 */ /* 0x000fe400078e0a10 */
[--C-:B------:R-:W-:Y:S02]  /*1120*/  @!P5 IMAD.IADD R15, R15, 0x1, -R2.reuse ;  /* 0x000000010f0fd824 */ /* 0x100fe400078e0a02 */
[----:B------:R-:W-:Y:S02]  /*1130*/  IMAD R21, R2, R16, R21 ;  /* 0x0000001002157224 */ /* 0x000fe400078e0215 */
[--C-:B------:R-:W-:Y:S01]  /*1140*/  @!P6 IMAD.IADD R12, R12, 0x1, -R2.reuse ;  /* 0x000000010c0ce824 */ /* 0x100fe200078e0a02 */
[----:B------:R-:W-:Y:S01]  /*1150*/  ISETP.GT.U32.AND P6, PT, R2, R19, PT ;  /* 0x000000130200720c */ /* 0x000fe20003fc4070 */
[----:B------:R-:W-:Y:S01]  /*1160*/  @!P3 IMAD.IADD R14, R14, 0x1, -R2 ;  /* 0x000000010e0eb824 */ /* 0x000fe200078e0a02 */
[C---:B------:R-:W-:Y:S01]  /*1170*/  ISETP.GT.U32.AND P3, PT, R2.reuse, R21, PT ;  /* 0x000000150200720c */ /* 0x040fe20003f64070 */
[----:B------:R-:W-:Y:S01]  /*1180*/  IMAD.HI.U32 R16, R7, R23, RZ ;  /* 0x0000001707107227 */ /* 0x000fe200078e00ff */
[----:B------:R-:W-:-:S03]  /*1190*/  ISETP.GT.U32.AND P5, PT, R2, R15, PT ;  /* 0x0000000f0200720c */ /* 0x000fc60003fa4070 */
[----:B------:R-:W-:Y:S01]  /*11a0*/  @!P4 IMAD.IADD R13, R13, 0x1, -R2 ;  /* 0x000000010d0dc824 */ /* 0x000fe200078e0a02 */
[----:B------:R-:W-:Y:S01]  /*11b0*/  ISETP.GE.AND P4, PT, R22, RZ, PT ;  /* 0x000000ff1600720c */ /* 0x000fe20003f86270 */
[----:B------:R-:W-:Y:S02]  /*11c0*/  IMAD.MOV R16, RZ, RZ, -R16 ;  /* 0x000000ffff107224 */ /* 0x000fe400078e0a10 */
[----:B------:R-:W-:Y:S02]  /*11d0*/  VIADD R22, R28, 0xe ;  /* 0x0000000e1c167836 */ /* 0x000fe40000000000 */
[--C-:B------:R-:W-:Y:S01]  /*11e0*/  @!P6 IMAD.IADD R19, R19, 0x1, -R2.reuse ;  /* 0x000000011313e824 */ /* 0x100fe200078e0a02 */
[----:B------:R-:W-:Y:S01]  /*11f0*/  ISETP.GE.AND P6, PT, R20, RZ, PT ;  /* 0x000000ff1400720c */ /* 0x000fe20003fc6270 */
[----:B------:R-:W-:Y:S01]  /*1200*/  @!P3 IMAD.IADD R21, R21, 0x1, -R2 ;  /* 0x000000011515b824 */ /* 0x000fe200078e0a02 */
[----:B------:R-:W-:Y:S01]  /*1210*/  IABS R29, R22 ;  /* 0x00000016001d7213 */ /* 0x000fe20000000000 */
[----:B------:R-:W-:-:S04]  /*1220*/  IMAD.HI.U32 R18, R7, R25, RZ ;  /* 0x0000001907127227 */ /* 0x000fc800078e00ff */
[----:B------:R-:W-:Y:S02]  /*1230*/  VIADD R20, R28, 0xf ;  /* 0x0000000f1c147836 */ /* 0x000fe40000000000 */
[C---:B------:R-:W-:Y:S02]  /*1240*/  IMAD R23, R2.reuse, R16, R23 ;  /* 0x0000001002177224 */ /* 0x040fe400078e0217 */
[----:B------:R-:W-:Y:S01]  /*1250*/  @!P2 IMAD.MOV R13, RZ, RZ, -R13 ;  /* 0x000000ffff0da224 */ /* 0x000fe200078e0a0d */
[C---:B------:R-:W-:Y:S01]  /*1260*/  ISETP.GT.U32.AND P2, PT, R2.reuse, R21, PT ;  /* 0x000000150200720c */ /* 0x040fe20003f44070 */
[----:B------:R-:W-:Y:S01]  /*1270*/  IMAD.MOV R18, RZ, RZ, -R18 ;  /* 0x000000ffff127224 */ /* 0x000fe200078e0a12 */
[----:B------:R-:W-:Y:S01]  /*1280*/  IABS R27, R20 ;  /* 0x00000014001b7213 */ /* 0x000fe20000000000 */
[----:B------:R-:W-:Y:S01]  /*1290*/  @!P1 IMAD.MOV R12, RZ, RZ, -R12 ;  /* 0x000000ffff0c9224 */ /* 0x000fe200078e0a0c */
[C---:B------:R-:W-:Y:S01]  /*12a0*/  ISETP.GT.U32.AND P1, PT, R2.reuse, R19, PT ;  /* 0x000000130200720c */ /* 0x040fe20003f24070 */
[C---:B------:R-:W-:Y:S01]  /*12b0*/  IMAD R25, R2.reuse, R18, R25 ;  /* 0x0000001202197224 */ /* 0x040fe200078e0219 */
[----:B------:R-:W-:Y:S01]  /*12c0*/  ISETP.GT.U32.AND P3, PT, R2, R23, PT ;  /* 0x000000170200720c */ /* 0x000fe20003f64070 */
[----:B------:R-:W-:Y:S01]  /*12d0*/  @!P5 IMAD.IADD R15, R15, 0x1, -R2 ;  /* 0x000000010f0fd824 */ /* 0x000fe200078e0a02 */
[----:B------:R-:W-:Y:S01]  /*12e0*/  ISETP.GE.AND P5, PT, R24, RZ, PT ;  /* 0x000000ff1800720c */ /* 0x000fe20003fa6270 */
[----:B------:R-:W-:-:S04]  /*12f0*/  IMAD.HI.U32 R18, R7, R29, RZ ;  /* 0x0000001d07127227 */ /* 0x000fc800078e00ff */
[----:B------:R-:W-:-:S04]  /*1300*/  IMAD.HI.U32 R16, R7, R27, RZ ;  /* 0x0000001b07107227 */ /* 0x000fc800078e00ff */
[----:B------:R-:W-:Y:S02]  /*1310*/  IMAD.MOV R18, RZ, RZ, -R18 ;  /* 0x000000ffff127224 */ /* 0x000fe400078e0a12 */
[----:B------:R-:W-:Y:S02]  /*1320*/  IMAD.MOV R16, RZ, RZ, -R16 ;  /* 0x000000ffff107224 */ /* 0x000fe400078e0a10 */
[--C-:B------:R-:W-:Y:S01]  /*1330*/  @!P2 IMAD.IADD R21, R21, 0x1, -R2.reuse ;  /* 0x000000011515a824 */ /* 0x100fe200078e0a02 */
[----:B------:R-:W-:Y:S01]  /*1340*/  ISETP.GE.AND P2, PT, R20, RZ, PT ;  /* 0x000000ff1400720c */ /* 0x000fe20003f46270 */
[----:B------:R-:W-:Y:S02]  /*1350*/  IMAD R29, R2, R18, R29 ;  /* 0x00000012021d7224 */ /* 0x000fe400078e021d */
[----:B------:R-:W-:Y:S01]  /*1360*/  @!P1 IMAD.IADD R19, R19, 0x1, -R2 ;  /* 0x0000000113139824 */ /* 0x000fe200078e0a02 */
[----:B------:R-:W-:Y:S01]  /*1370*/  ISETP.GE.AND P1, PT, R30, RZ, PT ;  /* 0x000000ff1e00720c */ /* 0x000fe20003f26270 */
[----:B------:R-:W-:-:S02]  /*1380*/  IMAD R27, R2, R16, R27 ;  /* 0x00000010021b7224 */ /* 0x000fc400078e021b */
[----:B------:R-:W-:Y:S02]  /*1390*/  @!P3 IMAD.IADD R23, R23, 0x1, -R2 ;  /* 0x000000011717b824 */ /* 0x000fe400078e0a02 */
[----:B------:R-:W-:Y:S01]  /*13a0*/  @!P6 IMAD.MOV R21, RZ, RZ, -R21 ;  /* 0x000000ffff15e224 */ /* 0x000fe200078e0a15 */
[----:B------:R-:W-:Y:S01]  /*13b0*/  ISETP.GT.U32.AND P6, PT, R2, R29, PT ;  /* 0x0000001d0200720c */ /* 0x000fe20003fc4070 */
[----:B------:R-:W-:Y:S01]  /*13c0*/  VIADD R20, R28, 0xd ;  /* 0x0000000d1c147836 */ /* 0x000fe20000000000 */
[C---:B------:R-:W-:Y:S01]  /*13d0*/  ISETP.GT.U32.AND P3, PT, R2.reuse, R23, PT ;  /* 0x000000170200720c */ /* 0x040fe20003f64070 */
[----:B------:R-:W-:Y:S01]  /*13e0*/  @!P5 IMAD.MOV R19, RZ, RZ, -R19 ;  /* 0x000000ffff13d224 */ /* 0x000fe200078e0a13 */
[C---:B------:R-:W-:Y:S01]  /*13f0*/  ISETP.GT.U32.AND P5, PT, R2.reuse, R27, PT ;  /* 0x0000001b0200720c */ /* 0x040fe20003fa4070 */
[----:B------:R-:W-:Y:S01]  /*1400*/  @!P4 IMAD.MOV R15, RZ, RZ, -R15 ;  /* 0x000000ffff0fc224 */ /* 0x000fe200078e0a0f */
[----:B------:R-:W-:Y:S01]  /*1410*/  ISETP.GT.U32.AND P4, PT, R2, R25, PT ;  /* 0x000000190200720c */ /* 0x000fe20003f84070 */
[----:B------:R-:W-:Y:S01]  /*1420*/  VIADD R24, R28, 0xc ;  /* 0x0000000c1c187836 */ /* 0x000fe20000000000 */
[----:B------:R-:W-:Y:S01]  /*1430*/  IABS R37, R20 ;  /* 0x0000001400257213 */ /* 0x000fe20000000000 */
[----:B------:R-:W-:Y:S01]  /*1440*/  @!P0 IMAD.MOV R14, RZ, RZ, -R14 ;  /* 0x000000ffff0e8224 */ /* 0x000fe200078e0a0e */
[----:B------:R-:W-:Y:S01]  /*1450*/  ISETP.GE.AND P0, PT, R26, RZ, PT ;  /* 0x000000ff1a00720c */ /* 0x000fe20003f06270 */
[----:B------:R-:W-:Y:S01]  /*1460*/  VIADD R26, R28, 0x6 ;  /* 0x000000061c1a7836 */ /* 0x000fe20000000000 */
[----:B------:R-:W-:Y:S01]  /*1470*/  IABS R39, R24 ;  /* 0x0000001800277213 */ /* 0x000fe20000000000 */
[----:B------:R-:W-:-:S03]  /*1480*/  IMAD.HI.U32 R16, R7, R37, RZ ;  /* 0x0000002507107227 */ /* 0x000fc600078e00ff */
[----:B------:R-:W-:Y:S01]  /*1490*/  IABS R49, R26 ;  /* 0x0000001a00317213 */ /* 0x000fe20000000000 */
[----:B------:R-:W-:Y:S02]  /*14a0*/  @!P6 IMAD.IADD R29, R29, 0x1, -R2 ;  /* 0x000000011d1de824 */ /* 0x000fe400078e0a02 */
[----:B------:R-:W-:Y:S02]  /*14b0*/  IMAD.MOV R16, RZ, RZ, -R16 ;  /* 0x000000ffff107224 */ /* 0x000fe400078e0a10 */
[--C-:B------:R-:W-:Y:S01]  /*14c0*/  @!P5 IMAD.IADD R27, R27, 0x1, -R2.reuse ;  /* 0x000000011b1bd824 */ /* 0x100fe200078e0a02 */
[----:B------:R-:W-:Y:S01]  /*14d0*/  ISETP.GT.U32.AND P6, PT, R2, R29, PT ;  /* 0x0000001d0200720c */ /* 0x000fe20003fc4070 */
[--C-:B------:R-:W-:Y:S02]  /*14e0*/  @!P4 IMAD.IADD R25, R25, 0x1, -R2.reuse ;  /* 0x000000011919c824 */ /* 0x100fe400078e0a02 */
[----:B------:R-:W-:Y:S01]  /*14f0*/  @!P3 IMAD.IADD R23, R23, 0x1, -R2 ;  /* 0x000000011717b824 */ /* 0x000fe200078e0a02 */
[----:B------:R-:W-:Y:S01]  /*1500*/  ISETP.GE.AND P3, PT, R22, RZ, PT ;  /* 0x000000ff1600720c */ /* 0x000fe20003f66270 */
[C---:B------:R-:W-:Y:S01]  /*1510*/  IMAD R37, R2.reuse, R16, R37 ;  /* 0x0000001002257224 */ /* 0x040fe200078e0225 */
[----:B------:R-:W-:Y:S01]  /*1520*/  ISETP.GT.U32.AND P5, PT, R2, R27, PT ;  /* 0x0000001b0200720c */ /* 0x000fe20003fa4070 */
[----:B------:R-:W-:Y:S01]  /*1530*/  VIADD R22, R28, 0xb ;  /* 0x0000000b1c167836 */ /* 0x000fe20000000000 */
[----:B------:R-:W-:Y:S01]  /*1540*/  ISETP.GT.U32.AND P4, PT, R2, R25, PT ;  /* 0x000000190200720c */ /* 0x000fe20003f84070 */
[----:B------:R-:W-:-:S03]  /*1550*/  IMAD.HI.U32 R16, R7, R39, RZ ;  /* 0x0000002707107227 */ /* 0x000fc600078e00ff */
[----:B------:R-:W-:Y:S01]  /*1560*/  IABS R41, R22 ;  /* 0x0000001600297213 */ /* 0x000fe20000000000 */
[----:B------:R-:W-:Y:S02]  /*1570*/  IMAD.MOV R16, RZ, RZ, -R16 ;  /* 0x000000ffff107224 */ /* 0x000fe400078e0a10 */
[----:B------:R-:W-:Y:S02]  /*1580*/  @!P6 IMAD.IADD R29, R29, 0x1, -R2 ;  /* 0x000000011d1de824 */ /* 0x000fe400078e0a02 */
[----:B------:R-:W-:Y:S02]  /*1590*/  IMAD R39, R2, R16, R39 ;  /* 0x0000001002277224 */ /* 0x000fe400078e0227 */
[----:B------:R-:W-:-:S03]  /*15a0*/  IMAD.HI.U32 R18, R7, R41, RZ ;  /* 0x0000002907127227 */ /* 0x000fc600078e00ff */
[----:B------:R-:W-:Y:S01]  /*15b0*/  ISETP.GT.U32.AND P6, PT, R2, R39, PT ;  /* 0x000000270200720c */ /* 0x000fe20003fc4070 */
[----:B------:R-:W-:Y:S02]  /*15c0*/  IMAD.MOV R18, RZ, RZ, -R18 ;  /* 0x000000ffff127224 */ /* 0x000fe400078e0a12 */
[--C-:B------:R-:W-:Y:S01]  /*15d0*/  @!P5 IMAD.IADD R27, R27, 0x1, -R2.reuse ;  /* 0x000000011b1bd824 */ /* 0x100fe200078e0a02 */
[----:B------:R-:W-:Y:S01]  /*15e0*/  ISETP.GE.AND P5, PT, R22, RZ, PT ;  /* 0x000000ff1600720c */ /* 0x000fe20003fa6270 */
[----:B------:R-:W-:Y:S01]  /*15f0*/  @!P4 IMAD.IADD R25, R25, 0x1, -R2 ;  /* 0x000000011919c824 */ /* 0x000fe200078e0a02 */
[----:B------:R-:W-:Y:S01]  /*1600*/  ISETP.GE.AND P4, PT, R20, RZ, PT ;  /* 0x000000ff1400720c */ /* 0x000fe20003f86270 */
[----:B------:R-:W-:Y:S02]  /*1610*/  IMAD R41, R2, R18, R41 ;  /* 0x0000001202297224 */ /* 0x000fe400078e0229 */
[----:B------:R-:W-:Y:S02]  /*1620*/  VIADD R20, R28, 0xa ;  /* 0x0000000a1c147836 */ /* 0x000fe40000000000 */
[----:B------:R-:W-:-:S02]  /*1630*/  IMAD.MOV.U32 R31, RZ, RZ, R27 ;  /* 0x000000ffff1f7224 */ /* 0x000fc400078e001b */
[----:B------:R-:W-:Y:S01]  /*1640*/  @!P0 IMAD.MOV R23, RZ, RZ, -R23 ;  /* 0x000000ffff178224 */ /* 0x000fe200078e0a17 */
[C---:B------:R-:W-:Y:S01]  /*1650*/  ISETP.GT.U32.AND P0, PT, R2.reuse, R37, PT ;  /* 0x000000250200720c */ /* 0x040fe20003f04070 */
[----:B------:R-:W-:Y:S01]  /*1660*/  @!P2 IMAD.MOV R31, RZ, RZ, -R31 ;  /* 0x000000ffff1fa224 */ /* 0x000fe200078e0a1f */
[----:B------:R-:W-:Y:S01]  /*1670*/  IABS R16, R20 ;  /* 0x0000001400107213 */ /* 0x000fe20000000000 */
[----:B------:R-:W-:Y:S01]  /*1680*/  @!P6 IMAD.IADD R39, R39, 0x1, -R2 ;  /* 0x000000012727e824 */ /* 0x000fe200078e0a02 */
[----:B------:R-:W-:Y:S01]  /*1690*/  ISETP.GT.U32.AND P2, PT, R2, R41, PT ;  /* 0x000000290200720c */ /* 0x000fe20003f44070 */
[----:B------:R-:W-:Y:S02]  /*16a0*/  VIADD R22, R28, 0x9 ;  /* 0x000000091c167836 */ /* 0x000fe40000000000 */
[----:B------:R-:W-:Y:S01]  /*16b0*/  IMAD.MOV.U32 R27, RZ, RZ, R16 ;  /* 0x000000ffff1b7224 */ /* 0x000fe200078e0010 */
[----:B------:R-:W-:Y:S01]  /*16c0*/  ISETP.GT.U32.AND P6, PT, R2, R39, PT ;  /* 0x000000270200720c */ /* 0x000fe20003fc4070 */
[----:B------:R-:W-:Y:S01]  /*16d0*/  IMAD.MOV.U32 R35, RZ, RZ, R29 ;  /* 0x000000ffff237224 */ /* 0x000fe200078e001d */
[----:B------:R-:W-:Y:S01]  /*16e0*/  IABS R18, R22 ;  /* 0x0000001600127213 */ /* 0x000fe20000000000 */
[----:B------:R-:W-:-:S04]  /*16f0*/  IMAD.HI.U32 R16, R7, R27, RZ ;  /* 0x0000001b07107227 */ /* 0x000fc800078e00ff */
[----:B------:R-:W-:Y:S01]  /*1700*/  @!P1 IMAD.MOV R25, RZ, RZ, -R25 ;  /* 0x000000ffff199224 */ /* 0x000fe200078e0a19 */
[----:B------:R-:W-:Y:S01]  /*1710*/  ISETP.GE.AND P1, PT, R24, RZ, PT ;  /* 0x000000ff1800720c */ /* 0x000fe20003f26270 */
[----:B------:R-:W-:Y:S01]  /*1720*/  @!P3 IMAD.MOV R35, RZ, RZ, -R35 ;  /* 0x000000ffff23b224 */ /* 0x000fe200078e0a23 */
[----:B------:R-:W-:Y:S01]  /*1730*/  ISETP.GE.AND P3, PT, R20, RZ, PT ;  /* 0x000000ff1400720c */ /* 0x000fe20003f66270 */
[----:B------:R-:W-:Y:S02]  /*1740*/  @!P0 IMAD.IADD R37, R37, 0x1, -R2 ;  /* 0x0000000125258824 */ /* 0x000fe400078e0a02 */
[----:B------:R-:W-:Y:S02]  /*1750*/  VIADD R24, R28, 0x8 ;  /* 0x000000081c187836 */ /* 0x000fe40000000000 */
[----:B------:R-:W-:Y:S01]  /*1760*/  IMAD.MOV R20, RZ, RZ, -R16 ;  /* 0x000000ffff147224 */ /* 0x000fe200078e0a10 */
[----:B------:R-:W-:Y:S01]  /*1770*/  ISETP.GT.U32.AND P0, PT, R2, R37, PT ;  /* 0x000000250200720c */ /* 0x000fe20003f04070 */
[----:B------:R-:W-:Y:S01]  /*1780*/  @!P2 IMAD.IADD R41, R41, 0x1, -R2 ;  /* 0x000000012929a824 */ /* 0x000fe200078e0a02 */
[----:B------:R-:W-:Y:S01]  /*1790*/  IABS R45, R24 ;  /* 0x00000018002d7213 */ /* 0x000fe20000000000 */
[----:B------:R-:W-:-:S02]  /*17a0*/  IMAD.MOV.U32 R29, RZ, RZ, R18 ;  /* 0x000000ffff1d7224 */ /* 0x000fc400078e0012 */
[C---:B------:R-:W-:Y:S01]  /*17b0*/  IMAD R27, R2.reuse, R20, R27 ;  /* 0x00000014021b7224 */ /* 0x040fe200078e021b */
[----:B------:R-:W-:Y:S01]  /*17c0*/  ISETP.GT.U32.AND P2, PT, R2, R41, PT ;  /* 0x000000290200720c */ /* 0x000fe20003f44070 */
[----:B------:R-:W-:-:S04]  /*17d0*/  IMAD.HI.U32 R18, R7, R29, RZ ;  /* 0x0000001d07127227 */ /* 0x000fc800078e00ff */
[----:B------:R-:W-:Y:S01]  /*17e0*/  @!P6 IMAD.IADD R39, R39, 0x1, -R2 ;  /* 0x000000012727e824 */ /* 0x000fe200078e0a02 */
[----:B------:R-:W-:Y:S01]  /*17f0*/  ISETP.GT.U32.AND P6, PT, R2, R27, PT ;  /* 0x0000001b0200720c */ /* 0x000fe20003fc4070 */
[----:B------:R-:W-:Y:S02]  /*1800*/  IMAD.MOV R18, RZ, RZ, -R18 ;  /* 0x000000ffff127224 */ /* 0x000fe400078e0a12 */
[----:B------:R-:W-:-:S04]  /*1810*/  IMAD.HI.U32 R16, R7, R45, RZ ;  /* 0x0000002d07107227 */ /* 0x000fc800078e00ff */
[----:B------:R-:W-:Y:S02]  /*1820*/  IMAD R29, R2, R18, R29 ;  /* 0x00000012021d7224 */ /* 0x000fe400078e021d */
[----:B------:R-:W-:Y:S02]  /*1830*/  IMAD.MOV R16, RZ, RZ, -R16 ;  /* 0x000000ffff107224 */ /* 0x000fe400078e0a10 */
[--C-:B------:R-:W-:Y:S01]  /*1840*/  @!P0 IMAD.IADD R37, R37, 0x1, -R2.reuse ;  /* 0x0000000125258824 */ /* 0x100fe200078e0a02 */
[----:B------:R-:W-:Y:S01]  /*1850*/  ISETP.GE.AND P0, PT, R22, RZ, PT ;  /* 0x000000ff1600720c */ /* 0x000fe20003f06270 */
[C---:B------:R-:W-:Y:S02]  /*1860*/  IMAD R45, R2.reuse, R16, R45 ;  /* 0x00000010022d7224 */ /* 0x040fe400078e022d */
[----:B------:R-:W-:Y:S01]  /*1870*/  @!P2 IMAD.IADD R41, R41, 0x1, -R2 ;  /* 0x000000012929a824 */ /* 0x000fe200078e0a02 */
[----:B------:R-:W-:Y:S01]  /*1880*/  ISETP.GT.U32.AND P2, PT, R2, R29, PT ;  /* 0x0000001d0200720c */ /* 0x000fe20003f44070 */
[----:B------:R-:W-:-:S02]  /*1890*/  VIADD R22, R28, 0x7 ;  /* 0x000000071c167836 */ /* 0x000fc40000000000 */
[----:B------:R-:W-:Y:S01]  /*18a0*/  @!P6 IMAD.IADD R27, R27, 0x1, -R2 ;  /* 0x000000011b1be824 */ /* 0x000fe200078e0a02 */
[----:B------:R-:W-:Y:S01]  /*18b0*/  ISETP.GT.U32.AND P6, PT, R2, R45, PT ;  /* 0x0000002d0200720c */ /* 0x000fe20003fc4070 */
[----:B------:R-:W-:Y:S01]  /*18c0*/  VIADD R30, R28, 0x5 ;  /* 0x000000051c1e7836 */ /* 0x000fe20000000000 */
[----:B------:R-:W-:Y:S01]  /*18d0*/  IABS R47, R22 ;  /* 0x00000016002f7213 */ /* 0x000fe20000000000 */
[----:B------:R-:W-:Y:S02]  /*18e0*/  @!P4 IMAD.MOV R37, RZ, RZ, -R37 ;  /* 0x000000ffff25c224 */ /* 0x000fe400078e0a25 */
[----:B------:R-:W-:Y:S01]  /*18f0*/  @!P5 IMAD.MOV R41, RZ, RZ, -R41 ;  /* 0x000000ffff29d224 */ /* 0x000fe200078e0a29 */
[----:B------:R-:W-:Y:S01]  /*1900*/  IABS R51, R30 ;  /* 0x0000001e00337213 */ /* 0x000fe20000000000 */
[----:B------:R-:W-:-:S04]  /*1910*/  IMAD.HI.U32 R16, R7, R47, RZ ;  /* 0x0000002f07107227 */ /* 0x000fc800078e00ff */
[----:B------:R-:W-:Y:S01]  /*1920*/  @!P2 IMAD.IADD R29, R29, 0x1, -R2 ;  /* 0x000000011d1da824 */ /* 0x000fe200078e0a02 */
[C---:B------:R-:W-:Y:S01]  /*1930*/  ISETP.GT.U32.AND P2, PT, R2.reuse, R27, PT ;  /* 0x0000001b0200720c */ /* 0x040fe20003f44070 */
[----:B------:R-:W-:Y:S02]  /*1940*/  IMAD.MOV R16, RZ, RZ, -R16 ;  /* 0x000000ffff107224 */ /* 0x000fe400078e0a10 */
[----:B------:R-:W-:Y:S01]  /*1950*/  @!P6 IMAD.IADD R45, R45, 0x1, -R2 ;  /* 0x000000012d2de824 */ /* 0x000fe200078e0a02 */
[C---:B------:R-:W-:Y:S01]  /*1960*/  ISETP.GT.U32.AND P6, PT, R2.reuse, R29, PT ;  /* 0x0000001d0200720c */ /* 0x040fe20003fc4070 */
[C---:B------:R-:W-:Y:S02]  /*1970*/  IMAD R47, R2.reuse, R16, R47 ;  /* 0x00000010022f7224 */ /* 0x040fe400078e022f */
[----:B------:R-:W-:Y:S01]  /*1980*/  IMAD.HI.U32 R16, R7, R49, RZ ;  /* 0x0000003107107227 */ /* 0x000fe200078e00ff */
[----:B------:R-:W-:-:S03]  /*1990*/  ISETP.GT.U32.AND P4, PT, R2, R45, PT ;  /* 0x0000002d0200720c */ /* 0x000fc60003f84070 */
[----:B------:R-:W-:Y:S02]  /*19a0*/  IMAD.MOV R20, RZ, RZ, -R16 ;  /* 0x000000ffff147224 */ /* 0x000fe400078e0a10 */
[----:B------:R-:W-:-:S04]  /*19b0*/  IMAD.HI.U32 R16, R7, R53, RZ ;  /* 0x0000003507107227 */ /* 0x000fc800078e00ff */
[C---:B------:R-:W-:Y:S02]  /*19c0*/  IMAD R49, R2.reuse, R20, R49 ;  /* 0x0000001402317224 */ /* 0x040fe400078e0231 */
[----:B------:R-:W-:Y:S02]  /*19d0*/  IMAD.MOV R16, RZ, RZ, -R16 ;  /* 0x000000ffff107224 */ /* 0x000fe400078e0a10 */
[----:B------:R-:W-:Y:S01]  /*19e0*/  @!P6 IMAD.IADD R29, R29, 0x1, -R2 ;  /* 0x000000011d1de824 */ /* 0x000fe200078e0a02 */
[C---:B------:R-:W-:Y:S01]  /*19f0*/  ISETP.GT.U32.AND P6, PT, R2.reuse, R49, PT ;  /* 0x000000310200720c */ /* 0x040fe20003fc4070 */
[----:B------:R-:W-:Y:S02]  /*1a00*/  IMAD R53, R2, R16, R53 ;  /* 0x0000001002357224 */ /* 0x000fe400078e0235 */
[----:B------:R-:W-:-:S04]  /*1a10*/  IMAD.HI.U32 R16, R7, R55, RZ ;  /* 0x0000003707107227 */ /* 0x000fc800078e00ff */
[----:B------:R-:W-:Y:S01]  /*1a20*/  @!P2 IMAD.IADD R27, R27, 0x1, -R2 ;  /* 0x000000011b1ba824 */ /* 0x000fe200078e0a02 */
[----:B------:R-:W-:Y:S01]  /*1a30*/  ISETP.GT.U32.AND P2, PT, R2, R47, PT ;  /* 0x0000002f0200720c */ /* 0x000fe20003f44070 */
[----:B------:R-:W-:Y:S02]  /*1a40*/  IMAD.MOV R16, RZ, RZ, -R16 ;  /* 0x000000ffff107224 */ /* 0x000fe400078e0a10 */
[----:B------:R-:W-:-:S04]  /*1a50*/  IMAD.HI.U32 R18, R7, R51, RZ ;  /* 0x0000003307127227 */ /* 0x000fc800078e00ff */
[----:B------:R-:W-:Y:S02]  /*1a60*/  IMAD R55, R2, R16, R55 ;  /* 0x0000001002377224 */ /* 0x000fe400078e0237 */
[----:B------:R-:W-:Y:S02]  /*1a70*/  IMAD.MOV R18, RZ, RZ, -R18 ;  /* 0x000000ffff127224 */ /* 0x000fe400078e0a12 */
[----:B------:R-:W-:Y:S02]  /*1a80*/  VIADD R20, R28, 0x2 ;  /* 0x000000021c147836 */ /* 0x000fe40000000000 */
[--C-:B------:R-:W-:Y:S01]  /*1a90*/  @!P6 IMAD.IADD R49, R49, 0x1, -R2.reuse ;  /* 0x000000013131e824 */ /* 0x100fe200078e0a02 */
[C---:B------:R-:W-:Y:S01]  /*1aa0*/  ISETP.GT.U32.AND P6, PT, R2.reuse, R55, PT ;  /* 0x000000370200720c */ /* 0x040fe20003fc4070 */
[C---:B------:R-:W-:Y:S01]  /*1ab0*/  IMAD R51, R2.reuse, R18, R51 ;  /* 0x0000001202337224 */ /* 0x040fe200078e0233 */
[----:B------:R-:W-:Y:S01]  /*1ac0*/  IABS R57, R20 ;  /* 0x0000001400397213 */ /* 0x000fe20000000000 */
[--C-:B------:R-:W-:Y:S01]  /*1ad0*/  @!P2 IMAD.IADD R47, R47, 0x1, -R2.reuse ;  /* 0x000000012f2fa824 */ /* 0x100fe200078e0a02 */
[C---:B------:R-:W-:Y:S01]  /*1ae0*/  ISETP.GT.U32.AND P2, PT, R2.reuse, R53, PT ;  /* 0x000000350200720c */ /* 0x040fe20003f44070 */
[----:B------:R-:W-:Y:S01]  /*1af0*/  @!P4 IMAD.IADD R45, R45, 0x1, -R2 ;  /* 0x000000012d2dc824 */ /* 0x000fe200078e0a02 */
[C---:B------:R-:W-:Y:S01]  /*1b00*/  ISETP.GT.U32.AND P4, PT, R2.reuse, R51, PT ;  /* 0x000000330200720c */ /* 0x040fe20003f84070 */
[----:B------:R-:W-:Y:S01]  /*1b10*/  IMAD.HI.U32 R16, R7, R57, RZ ;  /* 0x0000003907107227 */ /* 0x000fe200078e00ff */
[----:B------:R-:W-:-:S03]  /*1b20*/  ISETP.GT.U32.AND P5, PT, R2, R49, PT ;  /* 0x000000310200720c */ /* 0x000fc60003fa4070 */
[----:B------:R-:W-:Y:S02]  /*1b30*/  IMAD.MOV R18, RZ, RZ, -R16 ;  /* 0x000000ffff127224 */ /* 0x000fe400078e0a10 */
[----:B------:R-:W-:Y:S02]  /*1b40*/  @!P6 IMAD.IADD R55, R55, 0x1, -R2 ;  /* 0x000000013737e824 */ /* 0x000fe400078e0a02 */
[C---:B------:R-:W-:Y:S02]  /*1b50*/  IMAD R57, R2.reuse, R18, R57 ;  /* 0x0000001202397224 */ /* 0x040fe400078e0239 */
[----:B------:R-:W-:Y:S01]  /*1b60*/  IMAD.HI.U32 R16, R7, R59, RZ ;  /* 0x0000003b07107227 */ /* 0x000fe200078e00ff */
[----:B------:R-:W-:-:S03]  /*1b70*/  ISETP.GT.U32.AND P6, PT, R2, R55, PT ;  /* 0x000000370200720c */ /* 0x000fc60003fc4070 */
[----:B------:R-:W-:Y:S01]  /*1b80*/  @!P2 IMAD.IADD R53, R53, 0x1, -R2 ;  /* 0x000000013535a824 */ /* 0x000fe200078e0a02 */
[----:B------:R-:W-:Y:S01]  /*1b90*/  ISETP.GE.AND P2, PT, R22, RZ, PT ;  /* 0x000000ff1600720c */ /* 0x000fe20003f46270 */
[----:B------:R-:W-:Y:S01]  /*1ba0*/  IMAD.HI.U32 R18, R7, R61, RZ ;  /* 0x0000003d07127227 */ /* 0x000fe200078e00ff */
[----:B------:R-:W-:-:S03]  /*1bb0*/  LOP3.LUT R22, R70, 0x68, RZ, 0xfc, !PT ;  /* 0x0000006846167812 */ /* 0x000fc600078efcff */
[----:B------:R-:W-:Y:S02]  /*1bc0*/  IMAD.MOV.U32 R43, RZ, RZ, R29 ;  /* 0x000000ffff2b7224 */ /* 0x000fe400078e001d */
[----:B------:R-:W-:Y:S01]  /*1bd0*/  @!P4 IMAD.IADD R51, R51, 0x1, -R2 ;  /* 0x000000013333c824 */ /* 0x000fe200078e0a02 */
[----:B------:R-:W-:Y:S01]  /*1be0*/  ISETP.GE.AND P4, PT, R24, RZ, PT ;  /* 0x000000ff1800720c */ /* 0x000fe20003f86270 */
[----:B------:R-:W-:Y:S01]  /*1bf0*/  IMAD.MOV.U32 R7, RZ, RZ, R27 ;  /* 0x000000ffff077224 */ /* 0x000fe200078e001b */
[----:B------:R-:W-:Y:S01]  /*1c00*/  LOP3.LUT R24, R70, 0x70, RZ, 0xfc, !PT ;  /* 0x0000007046187812 */ /* 0x000fe200078efcff */
[----:B------:R-:W-:Y:S01]  /*1c10*/  @!P0 IMAD.MOV R43, RZ, RZ, -R43 ;  /* 0x000000ffff2b8224 */ /* 0x000fe200078e0a2b */
[C---:B------:R-:W-:Y:S01]  /*1c20*/  ISETP.GT.U32.AND P0, PT, R2.reuse, R53, PT ;  /* 0x000000350200720c */ /* 0x040fe20003f04070 */
[----:B------:R-:W-:Y:S01]  /*1c30*/  @!P3 IMAD.MOV R7, RZ, RZ, -R7 ;  /* 0x000000ffff07b224 */ /* 0x000fe200078e0a07 */
[----:B------:R-:W-:Y:S01]  /*1c40*/  ISETP.GT.U32.AND P3, PT, R2, R51, PT ;  /* 0x000000330200720c */ /* 0x000fe20003f64070 */
[----:B------:R-:W-:-:S02]  /*1c50*/  IMAD.MOV R16, RZ, RZ, -R16 ;  /* 0x000000ffff107224 */ /* 0x000fc400078e0a10 */
[----:B------:R-:W-:Y:S02]  /*1c60*/  IMAD.MOV R18, RZ, RZ, -R18 ;  /* 0x000000ffff127224 */ /* 0x000fe400078e0a12 */
[----:B------:R-:W-:Y:S01]  /*1c70*/  IMAD R59, R2, R16, R59 ;  /* 0x00000010023b7224 */ /* 0x000fe200078e023b */
[----:B------:R-:W-:Y:S01]  /*1c80*/  LOP3.LUT R16, R34, 0x7, RZ, 0xc0, !PT ;  /* 0x0000000722107812 */ /* 0x000fe200078ec0ff */
[----:B------:R-:W-:Y:S02]  /*1c90*/  IMAD R61, R2, R18, R61 ;  /* 0x00000012023d7224 */ /* 0x000fe400078e023d */
[----:B------:R-:W-:Y:S01]  /*1ca0*/  @!P6 IMAD.IADD R55, R55, 0x1, -R2 ;  /* 0x000000013737e824 */ /* 0x000fe200078e0a02 */
[----:B------:R-:W-:Y:S01]  /*1cb0*/  ISETP.GE.AND P6, PT, R32, RZ, PT ;  /* 0x000000ff2000720c */ /* 0x000fe20003fc6270 */
[C---:B------:R-:W-:Y:S02]  /*1cc0*/  IMAD.SHL.U32 R29, R34.reuse, 0x8, RZ ;  /* 0x00000008221d7824 */ /* 0x040fe400078e00ff */
[----:B------:R-:W-:-:S02]  /*1cd0*/  IMAD.SHL.U32 R32, R34, 0x2, RZ ;  /* 0x0000000222207824 */ /* 0x000fc400078e00ff */
[----:B------:R-:W-:Y:S01]  /*1ce0*/  @!P4 IMAD.MOV R45, RZ, RZ, -R45 ;  /* 0x000000ffff2dc224 */ /* 0x000fe200078e0a2d */
[C---:B------:R-:W-:Y:S01]  /*1cf0*/  ISETP.GT.U32.AND P4, PT, R2.reuse, R57, PT ;  /* 0x000000390200720c */ /* 0x040fe20003f84070 */
[--C-:B------:R-:W-:Y:S01]  /*1d00*/  @!P5 IMAD.IADD R49, R49, 0x1, -R2.reuse ;  /* 0x000000013131d824 */ /* 0x100fe200078e0a02 */
[C---:B------:R-:W-:Y:S01]  /*1d10*/  ISETP.GT.U32.AND P5, PT, R2.reuse, R59, PT ;  /* 0x0000003b0200720c */ /* 0x040fe20003fa4070 */
[--C-:B------:R-:W-:Y:S01]  /*1d20*/  @!P0 IMAD.IADD R53, R53, 0x1, -R2.reuse ;  /* 0x0000000135358824 */ /* 0x100fe200078e0a02 */
[----:B------:R-:W-:Y:S01]  /*1d30*/  ISETP.GT.U32.AND P0, PT, R2, R61, PT ;  /* 0x0000003d0200720c */ /* 0x000fe20003f04070 */
[--C-:B------:R-:W-:Y:S01]  /*1d40*/  @!P3 IMAD.IADD R51, R51, 0x1, -R2.reuse ;  /* 0x000000013333b824 */ /* 0x100fe200078e0a02 */
[----:B------:R-:W-:Y:S01]  /*1d50*/  LOP3.LUT R27, R29, 0x30, RZ, 0xc0, !PT ;  /* 0x000000301d1b7812 */ /* 0x000fe200078ec0ff */
[----:B------:R-:W-:Y:S01]  /*1d60*/  @!P1 IMAD.MOV R39, RZ, RZ, -R39 ;  /* 0x000000ffff279224 */ /* 0x000fe200078e0a27 */
[----:B------:R-:W-:Y:S01]  /*1d70*/  ISETP.GE.AND P3, PT, R30, RZ, PT ;  /* 0x000000ff1e00720c */ /* 0x000fe20003f66270 */
[----:B------:R-:W-:Y:S01]  /*1d80*/  @!P6 IMAD.MOV R53, RZ, RZ, -R53 ;  /* 0x000000ffff35e224 */ /* 0x000fe200078e0a35 */
[----:B------:R-:W-:Y:S01]  /*1d90*/  LOP3.LUT R30, R34, 0x40, RZ, 0xc0, !PT ;  /* 0x00000040221e7812 */ /* 0x000fe200078ec0ff */
[----:B------:R-:W-:Y:S01]  /*1da0*/  IMAD R16, R16, 0x40, R27 ;  /* 0x0000004010107824 */ /* 0x000fe200078e021b */
[----:B------:R-:W-:Y:S01]  /*1db0*/  LOP3.LUT R63, R32, 0x10, RZ, 0xc0, !PT ;  /* 0x00000010203f7812 */ /* 0x000fe200078ec0ff */
[--C-:B------:R-:W-:Y:S01]  /*1dc0*/  @!P4 IMAD.IADD R57, R57, 0x1, -R2.reuse ;  /* 0x000000013939c824 */ /* 0x100fe200078e0a02 */
[----:B------:R-:W-:Y:S01]  /*1dd0*/  ISETP.GT.U32.AND P1, PT, R2, R47, PT ;  /* 0x0000002f0200720c */ /* 0x000fe20003f24070 */
[--C-:B------:R-:W-:Y:S01]  /*1de0*/  @!P5 IMAD.IADD R59, R59, 0x1, -R2.reuse ;  /* 0x000000013b3bd824 */ /* 0x100fe200078e0a02 */
[----:B------:R-:W-:Y:S01]  /*1df0*/  LEA.HI R63, R30, R63, RZ, 0x1f ;  /* 0x0000003f1e3f7211 */ /* 0x000fe200078ff8ff */
[----:B------:R-:W-:Y:S01]  /*1e00*/  @!P0 IMAD.IADD R61, R61, 0x1, -R2 ;  /* 0x000000013d3d8824 */ /* 0x000fe200078e0a02 */
[----:B------:R-:W-:Y:S01]  /*1e10*/  ISETP.GT.U32.AND P4, PT, R2, R57, PT ;  /* 0x000000390200720c */ /* 0x000fe20003f84070 */
[----:B------:R-:W-:Y:S01]  /*1e20*/  IMAD.SHL.U32 R18, R34, 0x20, RZ ;  /* 0x0000002022127824 */ /* 0x000fe200078e00ff */
[----:B------:R-:W-:Y:S01]  /*1e30*/  LOP3.LUT R27, R16, R63, RZ, 0x3c, !PT ;  /* 0x0000003f101b7212 */ /* 0x000fe200078e3cff */
[----:B------:R-:W-:Y:S01]  /*1e40*/  @!P3 IMAD.MOV R51, RZ, RZ, -R51 ;  /* 0x000000ffff33b224 */ /* 0x000fe200078e0a33 */
[----:B------:R-:W-:Y:S01]  /*1e50*/  SHF.R.S32.HI R16, RZ, 0x1f, R75 ;  /* 0x0000001fff107819 */ /* 0x000fe2000001144b */
[----:B------:R-:W-:Y:S01]  /*1e60*/  IMAD R0, R0, UR5, RZ ;  /* 0x0000000500007c24 */ /* 0x000fe2000f8e02ff */
[----:B------:R-:W-:-:S02]  /*1e70*/  ISETP.GT.U32.AND P5, PT, R2, R59, PT ;  /* 0x0000003b0200720c */ /* 0x000fc40003fa4070 */
[----:B------:R-:W-:Y:S02]  /*1e80*/  CS2R R62, SRZ ;  /* 0x00000000003e7805 */ /* 0x000fe4000001ff00 */
[----:B------:R-:W-:Y:S01]  /*1e90*/  LEA.HI R75, R16, R75, RZ, 0x7 ;  /* 0x0000004b104b7211 */ /* 0x000fe200078f38ff */
[--C-:B------:R-:W-:Y:S01]  /*1ea0*/  @!P1 IMAD.IADD R47, R47, 0x1, -R2.reuse ;  /* 0x000000012f2f9824 */ /* 0x100fe200078e0a02 */
[----:B------:R-:W0:Y:S01]  /*1eb0*/  LDC R16, c[0x0][0x240] ;  /* 0x00009000ff107b82 */ /* 0x000e220000000800 */
[----:B------:R-:W-:Y:S01]  /*1ec0*/  ISETP.GT.U32.AND P0, PT, R2, R61, PT ;  /* 0x0000003d0200720c */ /* 0x000fe20003f04070 */
[----:B------:R-:W-:Y:S01]  /*1ed0*/  ULDC UR5, c[0x0][0x230] ;  /* 0x00008c0000057ab9 */ /* 0x000fe20000000800 */
[----:B------:R-:W-:Y:S01]  /*1ee0*/  ISETP.GE.AND P1, PT, R26, RZ, PT ;  /* 0x000000ff1a00720c */ /* 0x000fe20003f26270 */
[--C-:B------:R-:W-:Y:S01]  /*1ef0*/  @!P4 IMAD.IADD R57, R57, 0x1, -R2.reuse ;  /* 0x000000013939c824 */ /* 0x100fe200078e0a02 */
[----:B------:R-:W-:Y:S01]  /*1f00*/  ISETP.GE.AND P4, PT, R20, RZ, PT ;  /* 0x000000ff1400720c */ /* 0x000fe20003f86270 */
[----:B------:R-:W-:Y:S01]  /*1f10*/  @!P2 IMAD.MOV R47, RZ, RZ, -R47 ;  /* 0x000000ffff2fa224 */ /* 0x000fe200078e0a2f */
[----:B------:R-:W-:Y:S01]  /*1f20*/  ISETP.GE.AND P2, PT, R36, RZ, PT ;  /* 0x000000ff2400720c */ /* 0x000fe20003f46270 */
[----:B------:R-:W-:Y:S01]  /*1f30*/  @!P5 IMAD.IADD R59, R59, 0x1, -R2 ;  /* 0x000000013b3bd824 */ /* 0x000fe200078e0a02 */
[----:B------:R-:W-:-:S02]  /*1f40*/  ISETP.GE.AND P5, PT, R38, RZ, PT ;  /* 0x000000ff2600720c */ /* 0x000fc40003fa6270 */
[----:B------:R-:W-:-:S03]  /*1f50*/  LOP3.LUT R18, R18, 0x200, RZ, 0xc0, !PT ;  /* 0x0000020012127812 */ /* 0x000fc600078ec0ff */
[----:B------:R-:W-:Y:S01]  /*1f60*/  @!P0 IMAD.IADD R61, R61, 0x1, -R2 ;  /* 0x000000013d3d8824 */ /* 0x000fe200078e0a02 */
[----:B------:R-:W-:Y:S01]  /*1f70*/  ISETP.NE.AND P0, PT, R17, RZ, PT ;  /* 0x000000ff1100720c */ /* 0x000fe20003f05270 */
[----:B------:R-:W-:Y:S01]  /*1f80*/  @!P1 IMAD.MOV R49, RZ, RZ, -R49 ;  /* 0x000000ffff319224 */ /* 0x000fe200078e0a31 */
[----:B------:R-:W-:Y:S01]  /*1f90*/  LOP3.LUT R2, RZ, R17, RZ, 0x33, !PT ;  /* 0x00000011ff027212 */ /* 0x000fe200078e33ff */
[----:B------:R-:W-:Y:S01]  /*1fa0*/  @!P4 IMAD.MOV R57, RZ, RZ, -R57 ;  /* 0x000000ffff39c224 */ /* 0x000fe200078e0a39 */
[----:B------:R-:W-:Y:S01]  /*1fb0*/  ISETP.GE.AND P1, PT, R28, RZ, PT ;  /* 0x000000ff1c00720c */ /* 0x000fe20003f26270 */
[----:B------:R-:W-:Y:S01]  /*1fc0*/  @!P2 IMAD.MOV R55, RZ, RZ, -R55 ;  /* 0x000000ffff37a224 */ /* 0x000fe200078e0a37 */
[C---:B------:R-:W-:Y:S02]  /*1fd0*/  SEL R3, R2.reuse, R3, !P0 ;  /* 0x0000000302037207 */ /* 0x040fe40004000000 */
[C---:B------:R-:W-:Y:S01]  /*1fe0*/  SEL R10, R2.reuse, R10, !P0 ;  /* 0x0000000a020a7207 */ /* 0x040fe20004000000 */
[----:B------:R-:W-:Y:S01]  /*1ff0*/  @!P5 IMAD.MOV R59, RZ, RZ, -R59 ;  /* 0x000000ffff3bd224 */ /* 0x000fe200078e0a3b */
[C---:B------:R-:W-:Y:S01]  /*2000*/  SEL R4, R2.reuse, R4, !P0 ;  /* 0x0000000402047207 */ /* 0x040fe20004000000 */
[-C--:B0-----:R-:W-:Y:S01]  /*2010*/  IMAD R3, R3, R16.reuse, RZ ;  /* 0x0000001003037224 */ /* 0x081fe200078e02ff */
[----:B------:R-:W-:Y:S01]  /*2020*/  SEL R19, R2, R19, !P0 ;  /* 0x0000001302137207 */ /* 0x000fe20004000000 */
[-C--:B------:R-:W-:Y:S01]  /*2030*/  IMAD R10, R10, R16.reuse, RZ ;  /* 0x000000100a0a7224 */ /* 0x080fe200078e02ff */
[----:B------:R-:W-:Y:S01]  /*2040*/  SEL R5, R2, R5, !P0 ;  /* 0x0000000502057207 */ /* 0x000fe20004000000 */
[----:B------:R-:W-:Y:S01]  /*2050*/  IMAD R4, R4, R16, RZ ;  /* 0x0000001004047224 */ /* 0x000fe200078e02ff */
[----:B-1----:R-:W-:Y:S01]  /*2060*/  LEA R125, P6, R3, R78, 0x1 ;  /* 0x0000004e037d7211 */ /* 0x002fe200078c08ff */
[----:B------:R-:W-:Y:S01]  /*2070*/  IMAD R19, R19, R16, RZ ;  /* 0x0000001013137224 */ /* 0x000fe200078e02ff */
[C---:B------:R-:W-:Y:S01]  /*2080*/  SEL R6, R2.reuse, R6, !P0 ;  /* 0x0000000602067207 */ /* 0x040fe20004000000 */
[----:B------:R-:W-:Y:S01]  /*2090*/  @!P1 IMAD.MOV R61, RZ, RZ, -R61 ;  /* 0x000000ffff3d9224 */ /* 0x000fe200078e0a3d */
[C---:B------:R-:W-:Y:S01]  /*20a0*/  SEL R8, R2.reuse, R8, !P0 ;  /* 0x0000000802087207 */ /* 0x040fe20004000000 */
[-C--:B------:R-:W-:Y:S01]  /*20b0*/  IMAD R5, R5, R16.reuse, RZ ;  /* 0x0000001005057224 */ /* 0x080fe200078e02ff */
[----:B------:R-:W-:Y:S01]  /*20c0*/  SEL R9, R2, R9, !P0 ;  /* 0x0000000902097207 */ /* 0x000fe20004000000 */
[-C--:B------:R-:W-:Y:S01]  /*20d0*/  IMAD R6, R6, R16.reuse, RZ ;  /* 0x0000001006067224 */ /* 0x080fe200078e02ff */
[----:B------:R-:W-:Y:S01]  /*20e0*/  SEL R11, R2, R11, !P0 ;  /* 0x0000000b020b7207 */ /* 0x000fe20004000000 */
[-C--:B------:R-:W-:Y:S01]  /*20f0*/  IMAD R8, R8, R16.reuse, RZ ;  /* 0x0000001008087224 */ /* 0x080fe200078e02ff */
[----:B------:R-:W-:Y:S01]  /*2100*/  LEA.HI.X.SX32 R124, R3, R79, 0x1, P6 ;  /* 0x0000004f037c7211 */ /* 0x000fe200030f0eff */
[-C--:B------:R-:W-:Y:S01]  /*2110*/  IMAD R9, R9, R16.reuse, RZ ;  /* 0x0000001009097224 */ /* 0x080fe200078e02ff */
[----:B------:R-:W-:Y:S01]  /*2120*/  SEL R37, R2, R37, !P0 ;  /* 0x0000002502257207 */ /* 0x000fe20004000000 */
[----:B------:R-:W-:Y:S01]  /*2130*/  IMAD R11, R11, R16, RZ ;  /* 0x000000100b0b7224 */ /* 0x000fe200078e02ff */
[----:B------:R-:W-:-:S02]  /*2140*/  LEA R133, P6, R10, R78, 0x1 ;  /* 0x0000004e0a857211 */ /* 0x000fc400078c08ff */
[C---:B------:R-:W-:Y:S01]  /*2150*/  SEL R12, R2.reuse, R12, !P0 ;  /* 0x0000000c020c7207 */ /* 0x040fe20004000000 */
[----:B------:R-:W-:Y:S01]  /*2160*/  IMAD R37, R37, R16, RZ ;  /* 0x0000001025257224 */ /* 0x000fe200078e02ff */
[C---:B------:R-:W-:Y:S02]  /*2170*/  SEL R13, R2.reuse, R13, !P0 ;  /* 0x0000000d020d7207 */ /* 0x040fe40004000000 */
[----:B------:R-:W-:Y:S01]  /*2180*/  SEL R14, R2, R14, !P0 ;  /* 0x0000000e020e7207 */ /* 0x000fe20004000000 */
[-C--:B------:R-:W-:Y:S01]  /*2190*/  IMAD R12, R12, R16.reuse, RZ ;  /* 0x000000100c0c7224 */ /* 0x080fe200078e02ff */
[C---:B------:R-:W-:Y:S01]  /*21a0*/  SEL R15, R2.reuse, R15, !P0 ;  /* 0x0000000f020f7207 */ /* 0x040fe20004000000 */
[-C--:B------:R-:W-:Y:S01]  /*21b0*/  IMAD R13, R13, R16.reuse, RZ ;  /* 0x000000100d0d7224 */ /* 0x080fe200078e02ff */
[----:B------:R-:W-:Y:S01]  /*21c0*/  SEL R21, R2, R21, !P0 ;  /* 0x0000001502157207 */ /* 0x000fe20004000000 */
[----:B------:R-:W-:Y:S01]  /*21d0*/  IMAD R14, R14, R16, RZ ;  /* 0x000000100e0e7224 */ /* 0x000fe200078e02ff */
[----:B------:R-:W-:Y:S01]  /*21e0*/  LEA R123, P1, R4, R78, 0x1 ;  /* 0x0000004e047b7211 */ /* 0x000fe200078208ff */
[-C--:B------:R-:W-:Y:S01]  /*21f0*/  IMAD R15, R15, R16.reuse, RZ ;  /* 0x000000100f0f7224 */ /* 0x080fe200078e02ff */
[----:B------:R-:W-:Y:S01]  /*2200*/  LEA.HI.X.SX32 R132, R10, R79, 0x1, P6 ;  /* 0x0000004f0a847211 */ /* 0x000fe200030f0eff */
[----:B------:R-:W-:Y:S01]  /*2210*/  IMAD R21, R21, R16, RZ ;  /* 0x0000001015157224 */ /* 0x000fe200078e02ff */
[----:B------:R-:W-:-:S02]  /*2220*/  LEA R126, P6, R19, R78, 0x1 ;  /* 0x0000004e137e7211 */ /* 0x000fc400078c08ff */
[C---:B------:R-:W-:Y:S02]  /*2230*/  SEL R57, R2.reuse, R57, !P0 ;  /* 0x0000003902397207 */ /* 0x040fe40004000000 */
[C---:B------:R-:W-:Y:S02]  /*2240*/  SEL R23, R2.reuse, R23, !P0 ;  /* 0x0000001702177207 */ /* 0x040fe40004000000 */
[C---:B------:R-:W-:Y:S01]  /*2250*/  SEL R25, R2.reuse, R25, !P0 ;  /* 0x0000001902197207 */ /* 0x040fe20004000000 */
[-C--:B------:R-:W-:Y:S01]  /*2260*/  IMAD R82, R57, R16.reuse, RZ ;  /* 0x0000001039527224 */ /* 0x080fe200078e02ff */
[C---:B------:R-:W-:Y:S01]  /*2270*/  SEL R31, R2.reuse, R31, !P0 ;  /* 0x0000001f021f7207 */ /* 0x040fe20004000000 */
[-C--:B------:R-:W-:Y:S01]  /*2280*/  IMAD R23, R23, R16.reuse, RZ ;  /* 0x0000001017177224 */ /* 0x080fe200078e02ff */
[----:B------:R-:W-:Y:S01]  /*2290*/  SEL R35, R2, R35, !P0 ;  /* 0x0000002302237207 */ /* 0x000fe20004000000 */
[----:B------:R-:W-:Y:S01]  /*22a0*/  IMAD R25, R25, R16, RZ ;  /* 0x0000001019197224 */ /* 0x000fe200078e02ff */
[----:B------:R-:W-:Y:S01]  /*22b0*/  LEA R121, P2, R5, R78, 0x1 ;  /* 0x0000004e05797211 */ /* 0x000fe200078408ff */
[----:B------:R-:W-:Y:S01]  /*22c0*/  IMAD R31, R31, R16, RZ ;  /* 0x000000101f1f7224 */ /* 0x000fe200078e02ff */
[----:B------:R-:W-:Y:S01]  /*22d0*/  LEA R119, P3, R6, R78, 0x1 ;  /* 0x0000004e06777211 */ /* 0x000fe200078608ff */
[----:B------:R-:W-:Y:S01]  /*22e0*/  IMAD R35, R35, R16, RZ ;  /* 0x0000001023237224 */ /* 0x000fe200078e02ff */
[----:B------:R-:W-:-:S02]  /*22f0*/  LEA R129, P4, R8, R78, 0x1 ;  /* 0x0000004e08817211 */ /* 0x000fc400078808ff */
[-C--:B------:R-:W-:Y:S02]  /*2300*/  LEA R128, P5, R9, R78.reuse, 0x1 ;  /* 0x0000004e09807211 */ /* 0x080fe400078a08ff */
[----:B------:R-:W-:Y:S02]  /*2310*/  LEA.HI.X.SX32 R122, R4, R79, 0x1, P1 ;  /* 0x0000004f047a7211 */ /* 0x000fe400008f0eff */
[----:B------:R-:W-:Y:S02]  /*2320*/  SEL R39, R2, R39, !P0 ;  /* 0x0000002702277207 */ /* 0x000fe40004000000 */
[----:B------:R-:W-:Y:S02]  /*2330*/  LEA R131, P1, R11, R78, 0x1 ;  /* 0x0000004e0b837211 */ /* 0x000fe400078208ff */
[----:B------:R-:W-:Y:S01]  /*2340*/  LEA.HI.X.SX32 R127, R19, R79, 0x1, P6 ;  /* 0x0000004f137f7211 */ /* 0x000fe200030f0eff */
[----:B------:R-:W-:Y:S01]  /*2350*/  IMAD R39, R39, R16, RZ ;  /* 0x0000001027277224 */ /* 0x000fe200078e02ff */
[----:B------:R-:W-:-:S02]  /*2360*/  LEA R107, P6, R37, R78, 0x1 ;  /* 0x0000004e256b7211 */ /* 0x000fc400078c08ff */
[-C--:B------:R-:W-:Y:S02]  /*2370*/  LEA.HI.X.SX32 R120, R5, R79.reuse, 0x1, P2 ;  /* 0x0000004f05787211 */ /* 0x080fe400010f0eff */
[-C--:B------:R-:W-:Y:S02]  /*2380*/  LEA.HI.X.SX32 R118, R6, R79.reuse, 0x1, P3 ;  /* 0x0000004f06767211 */ /* 0x080fe400018f0eff */
[-C--:B------:R-:W-:Y:S02]  /*2390*/  LEA.HI.X.SX32 R57, R8, R79.reuse, 0x1, P4 ;  /* 0x0000004f08397211 */ /* 0x080fe400020f0eff */
[----:B------:R-:W-:Y:S02]  /*23a0*/  LEA.HI.X.SX32 R56, R9, R79, 0x1, P5 ;  /* 0x0000004f09387211 */ /* 0x000fe400028f0eff */
[C---:B------:R-:W-:Y:S02]  /*23b0*/  SEL R41, R2.reuse, R41, !P0 ;  /* 0x0000002902297207 */ /* 0x040fe40004000000 */
[----:B------:R-:W-:-:S02]  /*23c0*/  SEL R7, R2, R7, !P0 ;  /* 0x0000000702077207 */ /* 0x000fc40004000000 */
        /* <DEDUP_REMOVED lines=15> */
[-C--:B------:R-:W-:Y:S01]  /*24c0*/  LEA.HI.X.SX32 R106, R37, R79.reuse, 0x1, P6 ;  /* 0x0000004f256a7211 */ /* 0x080fe200030f0eff */
[----:B------:R-:W-:Y:S01]  /*24d0*/  IMAD R49, R49, R16, RZ ;  /* 0x0000001031317224 */ /* 0x000fe200078e02ff */
[----:B------:R-:W0:Y:S01]  /*24e0*/  LDC R37, c[0x0][0x238] ;  /* 0x00008e00ff257b82 */ /* 0x000e220000000800 */
[----:B------:R-:W-:-:S02]  /*24f0*/  LEA.HI.X.SX32 R135, R12, R79, 0x1, P2 ;  /* 0x0000004f0c877211 */ /* 0x000fc400010f0eff */
[-C--:B------:R-:W-:Y:S02]  /*2500*/  LEA.HI.X.SX32 R77, R13, R79.reuse, 0x1, P3 ;  /* 0x0000004f0d4d7211 */ /* 0x080fe400018f0eff */
[-C--:B------:R-:W-:Y:S02]  /*2510*/  LEA.HI.X.SX32 R138, R14, R79.reuse, 0x1, P4 ;  /* 0x0000004f0e8a7211 */ /* 0x080fe400020f0eff */
[----:B------:R-:W-:Y:S02]  /*2520*/  LEA.HI.X.SX32 R141, R15, R79, 0x1, P5 ;  /* 0x0000004f0f8d7211 */ /* 0x000fe400028f0eff */
[C---:B------:R-:W-:Y:S02]  /*2530*/  SEL R51, R2.reuse, R51, !P0 ;  /* 0x0000003302337207 */ /* 0x040fe40004000000 */
[C---:B------:R-:W-:Y:S02]  /*2540*/  SEL R53, R2.reuse, R53, !P0 ;  /* 0x0000003502357207 */ /* 0x040fe40004000000 */
        /* <DEDUP_REMOVED lines=9> */
[-C--:B------:R-:W-:Y:S01]  /*25e0*/  LEA R109, P5, R35, R78.reuse, 0x1 ;  /* 0x0000004e236d7211 */ /* 0x080fe200078a08ff */
[----:B0-----:R-:W-:Y:S01]  /*25f0*/  IMAD R71, R71, R37, RZ ;  /* 0x0000002547477224 */ /* 0x001fe200078e02ff */
[----:B------:R-:W-:Y:S01]  /*2600*/  LEA.HI.X.SX32 R116, R21, R79, 0x1, P1 ;  /* 0x0000004f15747211 */ /* 0x000fe200008f0eff */
[----:B------:R-:W-:Y:S01]  /*2610*/  IMAD R24, R24, R37, RZ ;  /* 0x0000002518187224 */ /* 0x000fe200078e02ff */
[----:B------:R-:W-:Y:S02]  /*2620*/  SEL R2, R2, R61, !P0 ;  /* 0x0000003d02027207 */ /* 0x000fe40004000000 */
[----:B------:R-:W-:Y:S02]  /*2630*/  CS2R R60, SRZ ;  /* 0x00000000003c7805 */ /* 0x000fe4000001ff00 */
[----:B------:R-:W-:Y:S01]  /*2640*/  LEA R105, P1, R39, R78, 0x1 ;  /* 0x0000004e27697211 */ /* 0x000fe200078208ff */
[----:B------:R-:W-:Y:S01]  /*2650*/  IMAD R22, R22, R37, RZ ;  /* 0x0000002516167224 */ /* 0x000fe200078e02ff */
[-C--:B------:R-:W-:Y:S01]  /*2660*/  LEA.HI.X.SX32 R114, R23, R79.reuse, 0x1, P2 ;  /* 0x0000004f17727211 */ /* 0x080fe200010f0eff */
[----:B------:R-:W-:Y:S01]  /*2670*/  IMAD R2, R2, R16, RZ ;  /* 0x0000001002027224 */ /* 0x000fe200078e02ff */
[----:B------:R-:W-:Y:S01]  /*2680*/  LEA.HI.X.SX32 R112, R25, R79, 0x1, P3 ;  /* 0x0000004f19707211 */ /* 0x000fe200018f0eff */
[----:B------:R-:W-:Y:S01]  /*2690*/  IMAD R74, R74, R37, RZ ;  /* 0x000000254a4a7224 */ /* 0x000fe200078e02ff */
[-C--:B------:R-:W-:Y:S01]  /*26a0*/  LEA.HI.X.SX32 R110, R31, R79.reuse, 0x1, P4 ;  /* 0x0000004f1f6e7211 */ /* 0x080fe200020f0eff */
[----:B------:R-:W-:Y:S01]  /*26b0*/  IMAD.SHL.U32 R31, R34, 0x40, RZ ;  /* 0x00000040221f7824 */ /* 0x000fe200078e00ff */
[----:B------:R-:W-:Y:S01]  /*26c0*/  LEA.HI.X.SX32 R108, R35, R79, 0x1, P5 ;  /* 0x0000004f236c7211 */ /* 0x000fe200028f0eff */
[-C--:B------:R-:W-:Y:S01]  /*26d0*/  IMAD R73, R73, R37.reuse, RZ ;  /* 0x0000002549497224 */ /* 0x080fe200078e02ff */
[-C--:B------:R-:W-:Y:S01]  /*26e0*/  LEA R103, P2, R41, R78.reuse, 0x1 ;  /* 0x0000004e29677211 */ /* 0x080fe200078408ff */
[----:B------:R-:W-:Y:S01]  /*26f0*/  IMAD R72, R72, R37, RZ ;  /* 0x0000002548487224 */ /* 0x000fe200078e02ff */
[-C--:B------:R-:W-:Y:S01]  /*2700*/  LEA R101, P3, R7, R78.reuse, 0x1 ;  /* 0x0000004e07657211 */ /* 0x080fe200078608ff */
[----:B------:R-:W-:Y:S01]  /*2710*/  IMAD.SHL.U32 R68, R37, 0x80, RZ ;  /* 0x0000008025447824 */ /* 0x000fe200078e00ff */
[----:B------:R-:W-:-:S02]  /*2720*/  LEA R97, P4, R43, R78, 0x1 ;  /* 0x0000004e2b617211 */ /* 0x000fc400078808ff */
[-C--:B------:R-:W-:Y:S02]  /*2730*/  LEA R95, P5, R45, R78.reuse, 0x1 ;  /* 0x0000004e2d5f7211 */ /* 0x080fe400078a08ff */
[-C--:B------:R-:W-:Y:S02]  /*2740*/  LEA R93, P6, R47, R78.reuse, 0x1 ;  /* 0x0000004e2f5d7211 */ /* 0x080fe400078c08ff */
[-C--:B------:R-:W-:Y:S02]  /*2750*/  LEA.HI.X.SX32 R104, R39, R79.reuse, 0x1, P1 ;  /* 0x0000004f27687211 */ /* 0x080fe400008f0eff */
[----:B------:R-:W-:Y:S02]  /*2760*/  LEA R91, P1, R49, R78, 0x1 ;  /* 0x0000004e315b7211 */ /* 0x000fe400078208ff */
[-C--:B------:R-:W-:Y:S02]  /*2770*/  LEA.HI.X.SX32 R102, R41, R79.reuse, 0x1, P2 ;  /* 0x0000004f29667211 */ /* 0x080fe400010f0eff */
[----:B------:R-:W-:-:S02]  /*2780*/  LEA.HI.X.SX32 R100, R7, R79, 0x1, P3 ;  /* 0x0000004f07647211 */ /* 0x000fc400018f0eff */
[-C--:B------:R-:W-:Y:S02]  /*2790*/  LEA.HI.X.SX32 R96, R43, R79.reuse, 0x1, P4 ;  /* 0x0000004f2b607211 */ /* 0x080fe400020f0eff */
[-C--:B------:R-:W-:Y:S02]  /*27a0*/  LEA.HI.X.SX32 R94, R45, R79.reuse, 0x1, P5 ;  /* 0x0000004f2d5e7211 */ /* 0x080fe400028f0eff */
[----:B------:R-:W-:Y:S02]  /*27b0*/  LEA.HI.X.SX32 R92, R47, R79, 0x1, P6 ;  /* 0x0000004f2f5c7211 */ /* 0x000fe400030f0eff */
[-C--:B------:R-:W-:Y:S02]  /*27c0*/  LEA R89, P2, R51, R78.reuse, 0x1 ;  /* 0x0000004e33597211 */ /* 0x080fe400078408ff */
[-C--:B------:R-:W-:Y:S02]  /*27d0*/  LEA R86, P3, R53, R78.reuse, 0x1 ;  /* 0x0000004e35567211 */ /* 0x080fe400078608ff */
[----:B------:R-:W-:-:S02]  /*27e0*/  LEA R39, P4, R55, R78, 0x1 ;  /* 0x0000004e37277211 */ /* 0x000fc400078808ff */
[-C--:B------:R-:W-:Y:S02]  /*27f0*/  LEA R83, P5, R82, R78.reuse, 0x1 ;  /* 0x0000004e52537211 */ /* 0x080fe400078a08ff */
[-C--:B------:R-:W-:Y:S02]  /*2800*/  LEA R80, P6, R59, R78.reuse, 0x1 ;  /* 0x0000004e3b507211 */ /* 0x080fe400078c08ff */
[-C--:B------:R-:W-:Y:S02]  /*2810*/  LEA.HI.X.SX32 R90, R49, R79.reuse, 0x1, P1 ;  /* 0x0000004f315a7211 */ /* 0x080fe400008f0eff */
[----:B------:R-:W-:Y:S02]  /*2820*/  LEA R98, P0, R0, UR8, 0x1 ;  /* 0x0000000800627c11 */ /* 0x000fe4000f8008ff */
[----:B------:R-:W-:Y:S02]  /*2830*/  LEA R78, P1, R2, R78, 0x1 ;  /* 0x0000004e024e7211 */ /* 0x000fe400078208ff */
[----:B------:R-:W-:-:S02]  /*2840*/  LEA.HI.X.SX32 R88, R51, R79, 0x1, P2 ;  /* 0x0000004f33587211 */ /* 0x000fc400010f0eff */
[-C--:B------:R-:W-:Y:S02]  /*2850*/  LEA.HI.X.SX32 R87, R53, R79.reuse, 0x1, P3 ;  /* 0x0000004f35577211 */ /* 0x080fe400018f0eff */
[----:B------:R-:W-:Y:S02]  /*2860*/  CS2R R52, SRZ ;  /* 0x0000000000347805 */ /* 0x000fe4000001ff00 */
[-C--:B------:R-:W-:Y:S02]  /*2870*/  LEA.HI.X.SX32 R42, R55, R79.reuse, 0x1, P4 ;  /* 0x0000004f372a7211 */ /* 0x080fe400020f0eff */
[----:B------:R-:W-:Y:S02]  /*2880*/  CS2R R54, SRZ ;  /* 0x0000000000367805 */ /* 0x000fe4000001ff00 */
[-C--:B------:R-:W-:Y:S02]  /*2890*/  LEA.HI.X.SX32 R82, R82, R79.reuse, 0x1, P5 ;  /* 0x0000004f52527211 */ /* 0x080fe400028f0eff */
[----:B------:R-:W-:-:S02]  /*28a0*/  LEA.HI.X.SX32 R81, R59, R79, 0x1, P6 ;  /* 0x0000004f3b517211 */ /* 0x000fc400030f0eff */
[----:B------:R-:W-:Y:S02]  /*28b0*/  IADD3 R27, R27, UR4, R18 ;  /* 0x000000041b1b7c10 */ /* 0x000fe4000fffe012 */
[----:B------:R-:W-:Y:S02]  /*28c0*/  LEA.HI.X.SX32 R79, R2, R79, 0x1, P1 ;  /* 0x0000004f024f7211 */ /* 0x000fe400008f0eff */
[----:B------:R-:W-:Y:S02]  /*28d0*/  LEA.HI.X.SX32 R99, R0, UR9, 0x1, P0 ;  /* 0x0000000900637c11 */ /* 0x000fe400080f0eff */
[C---:B------:R-:W-:Y:S02]  /*28e0*/  LOP3.LUT R26, R70.reuse, 0x78, RZ, 0xfc, !PT ;  /* 0x00000078461a7812 */ /* 0x040fe400078efcff */
[C---:B------:R-:W-:Y:S02]  /*28f0*/  LOP3.LUT R25, R70.reuse, 0x74, RZ, 0xfc, !PT ;  /* 0x0000007446197812 */ /* 0x040fe400078efcff */
[----:B------:R-:W-:Y:S01]  /*2900*/  LOP3.LUT R23, R70, 0x6c, RZ, 0xfc, !PT ;  /* 0x0000006c46177812 */ /* 0x000fe200078efcff */
[-C--:B------:R-:W-:Y:S01]  /*2910*/  IMAD R26, R26, R37.reuse, RZ ;  /* 0x000000251a1a7224 */ /* 0x080fe200078e02ff */
[C---:B------:R-:W-:Y:S01]  /*2920*/  LOP3.LUT R21, R70.reuse, 0x64, RZ, 0xfc, !PT ;  /* 0x0000006446157812 */ /* 0x040fe200078efcff */
[-C--:B------:R-:W-:Y:S01]  /*2930*/  IMAD R25, R25, R37.reuse, RZ ;  /* 0x0000002519197224 */ /* 0x080fe200078e02ff */
[C---:B------:R-:W-:Y:S01]  /*2940*/  LOP3.LUT R20, R70.reuse, 0x60, RZ, 0xfc, !PT ;  /* 0x0000006046147812 */ /* 0x040fe200078efcff */
[-C--:B------:R-:W-:Y:S01]  /*2950*/  IMAD R23, R23, R37.reuse, RZ ;  /* 0x0000002517177224 */ /* 0x080fe200078e02ff */
[C---:B------:R-:W-:Y:S01]  /*2960*/  LOP3.LUT R19, R70.reuse, 0x58, RZ, 0xfc, !PT ;  /* 0x0000005846137812 */ /* 0x040fe200078efcff */
[-C--:B------:R-:W-:Y:S01]  /*2970*/  IMAD R21, R21, R37.reuse, RZ ;  /* 0x0000002515157224 */ /* 0x080fe200078e02ff */
[----:B------:R-:W-:Y:S01]  /*2980*/  LOP3.LUT R18, R70, 0x54, RZ, 0xfc, !PT ;  /* 0x0000005446127812 */ /* 0x000fe200078efcff */
        /* <DEDUP_REMOVED lines=37> */
[----:B------:R-:W-:Y:S01]  /*2be0*/  SHF.R.S32.HI R75, RZ, 0x7, R75 ;  /* 0x00000007ff4b7819 */ /* 0x000fe2000001144b */
[----:B------:R-:W-:-:S02]  /*2bf0*/  IMAD R0, R0, R37, RZ ;  /* 0x0000002500007224 */ /* 0x000fc400078e02ff */
[-C--:B------:R-:W-:Y:S02]  /*2c00*/  IMAD R70, R70, R37.reuse, RZ ;  /* 0x0000002546467224 */ /* 0x080fe400078e02ff */
[----:B------:R-:W-:-:S07]  /*2c10*/  IMAD R35, R35, R37, RZ ;  /* 0x0000002523237224 */ /* 0x000fce00078e02ff */
.L_x_1:
[----:B------:R-:W-:Y:S01]  /*2c20*/  SHF.R.U32.HI R36, RZ, 0x5, R34 ;  /* 0x00000005ff247819 */ /* 0x000fe20000011622 */
[----:B------:R-:W-:Y:S01]  /*2c30*/  IMAD.WIDE R40, R70, 0x2, R98 ;  /* 0x0000000246287825 */ /* 0x000fe200078e0262 */
[----:B------:R-:W-:Y:S02]  /*2c40*/  PRMT R37, RZ, 0x7610, R37 ;  /* 0x00007610ff257816 */ /* 0x000fe40000000025 */
[----:B------:R-:W-:-:S04]  /*2c50*/  SGXT.U32 R36, R36, 0x2 ;  /* 0x000000022424781a */ /* 0x000fc80000000000 */
[C---:B------:R-:W-:Y:S02]  /*2c60*/  ISETP.GE.AND P0, PT, R36.reuse, UR5, PT ;  /* 0x0000000524007c0c */ /* 0x040fe4000bf06270 */
[C---:B------:R-:W-:Y:S02]  /*2c70*/  LOP3.LUT R38, R36.reuse, 0x8, RZ, 0xfc, !PT ;  /* 0x0000000824267812 */ /* 0x040fe400078efcff */
[----:B------:R-:W-:Y:S02]  /*2c80*/  LOP3.LUT R43, R36, 0x10, RZ, 0xfc, !PT ;  /* 0x00000010242b7812 */ /* 0x000fe400078efcff */
[----:B------:R-:W-:Y:S02]  /*2c90*/  ISETP.GE.AND P1, PT, R38, UR5, PT ;  /* 0x0000000526007c0c */ /* 0x000fe4000bf26270 */
[----:B------:R-:W-:-:S05]  /*2ca0*/  PRMT R38, RZ, 0x7610, R38 ;  /* 0x00007610ff267816 */ /* 0x000fca0000000026 */
[----:B------:R0:W2:Y:S01]  /*2cb0*/  @!P0 LDG.E.U16 R37, desc[UR6][R40.64] ;  /* 0x0000000628258981 */ /* 0x0000a2000c1e1500 */
[----:B------:R-:W-:Y:S02]  /*2cc0*/  ISETP.GE.AND P0, PT, R43, UR5, PT ;  /* 0x000000052b007c0c */ /* 0x000fe4000bf06270 */
[----:B------:R-:W-:Y:S02]  /*2cd0*/  LOP3.LUT R43, R36, 0x18, RZ, 0xfc, !PT ;  /* 0x00000018242b7812 */ /* 0x000fe400078efcff */
[----:B------:R-:W-:Y:S01]  /*2ce0*/  PRMT R146, RZ, 0x7610, R146 ;  /* 0x00007610ff927816 */ /* 0x000fe20000000092 */
[----:B0-----:R-:W-:Y:S01]  /*2cf0*/  IMAD.WIDE R40, R0, 0x2, R98 ;  /* 0x0000000200287825 */ /* 0x001fe200078e0262 */
[----:B------:R-:W-:-:S04]  /*2d00*/  LOP3.LUT R44, R36, 0x20, RZ, 0xfc, !PT ;  /* 0x00000020242c7812 */ /* 0x000fc800078efcff */
[----:B------:R0:W3:Y:S01]  /*2d10*/  @!P1 LDG.E.U16 R38, desc[UR6][R40.64] ;  /* 0x0000000628269981 */ /* 0x0000e2000c1e1500 */
[----:B------:R-:W-:Y:S02]  /*2d20*/  ISETP.GE.AND P1, PT, R43, UR5, PT ;  /* 0x000000052b007c0c */ /* 0x000fe4000bf26270 */
[----:B------:R-:W-:Y:S01]  /*2d30*/  PRMT R43, RZ, 0x7610, R43 ;  /* 0x00007610ff2b7816 */ /* 0x000fe2000000002b */
[----:B0-----:R-:W-:-:S05]  /*2d40*/  IMAD.WIDE R40, R3, 0x2, R98 ;  /* 0x0000000203287825 */ /* 0x001fca00078e0262 */
[----:B------:R0:W4:Y:S01]  /*2d50*/  @!P0 LDG.E.U16 R146, desc[UR6][R40.64] ;  /* 0x0000000628928981 */ /* 0x000122000c1e1500 */
[----:B------:R-:W-:Y:S02]  /*2d60*/  ISETP.GE.AND P0, PT, R44, UR5, PT ;  /* 0x000000052c007c0c */ /* 0x000fe4000bf06270 */
[C---:B------:R-:W-:Y:S02]  /*2d70*/  LOP3.LUT R45, R36.reuse, 0x28, RZ, 0xfc, !PT ;  /* 0x00000028242d7812 */ /* 0x040fe400078efcff */
[----:B------:R-:W-:Y:S01]  /*2d80*/  PRMT R44, RZ, 0x7610, R44 ;  /* 0x00007610ff2c7816 */ /* 0x000fe2000000002c */
[----:B0-----:R-:W-:Y:S01]  /*2d90*/  IMAD.WIDE R40, R5, 0x2, R98 ;  /* 0x0000000205287825 */ /* 0x001fe200078e0262 */
[----:B------:R-:W-:-:S04]  /*2da0*/  LOP3.LUT R46, R36, 0x30, RZ, 0xfc, !PT ;  /* 0x00000030242e7812 */ /* 0x000fc800078efcff */
[----:B------:R0:W5:Y:S01]  /*2db0*/  @!P1 LDG.E.U16 R43, desc[UR6][R40.64] ;  /* 0x00000006282b9981 */ /* 0x000162000c1e1500 */
[----:B------:R-:W-:Y:S02]  /*2dc0*/  ISETP.GE.AND P1, PT, R45, UR5, PT ;  /* 0x000000052d007c0c */ /* 0x000fe4000bf26270 */
[----:B------:R-:W-:Y:S01]  /*2dd0*/  PRMT R45, RZ, 0x7610, R45 ;  /* 0x00007610ff2d7816 */ /* 0x000fe2000000002d */
[----:B0-----:R-:W-:-:S05]  /*2de0*/  IMAD.WIDE R40, R6, 0x2, R98 ;  /* 0x0000000206287825 */ /* 0x001fca00078e0262 */
[----:B------:R0:W5:Y:S01]  /*2df0*/  @!P0 LDG.E.U16 R44, desc[UR6][R40.64] ;  /* 0x00000006282c8981 */ /* 0x000162000c1e1500 */
[----:B------:R-:W-:Y:S02]  /*2e00*/  ISETP.GE.AND P0, PT, R46, UR5, PT ;  /* 0x000000052e007c0c */ /* 0x000fe4000bf06270 */
[----:B------:R-:W-:Y:S02]  /*2e10*/  LOP3.LUT R46, R36, 0x38, RZ, 0xfc, !PT ;  /* 0x00000038242e7812 */ /* 0x000fe400078efcff */
[----:B------:R-:W-:Y:S01]  /*2e20*/  PRMT R150, RZ, 0x7610, R150 ;  /* 0x00007610ff967816 */ /* 0x000fe20000000096 */
[----:B0-----:R-:W-:-:S05]  /*2e30*/  IMAD.WIDE R40, R8, 0x2, R98 ;  /* 0x0000000208287825 */ /* 0x001fca00078e0262 */
[----:B------:R0:W5:Y:S01]  /*2e40*/  @!P1 LDG.E.U16 R45, desc[UR6][R40.64] ;  /* 0x00000006282d9981 */ /* 0x000162000c1e1500 */
[----:B------:R-:W-:Y:S02]  /*2e50*/  ISETP.GE.AND P1, PT, R46, UR5, PT ;  /* 0x000000052e007c0c */ /* 0x000fe4000bf26270 */
[----:B------:R-:W-:Y:S01]  /*2e60*/  LOP3.LUT R46, R36, 0x40, RZ, 0xfc, !PT ;  /* 0x00000040242e7812 */ /* 0x000fe200078efcff */
[----:B0-----:R-:W-:Y:S01]  /*2e70*/  IMAD.WIDE R40, R10, 0x2, R98 ;  /* 0x000000020a287825 */ /* 0x001fe200078e0262 */
[----:B------:R-:W-:-:S04]  /*2e80*/  PRMT R151, RZ, 0x7610, R151 ;  /* 0x00007610ff977816 */ /* 0x000fc80000000097 */
        /* <DEDUP_REMOVED lines=34> */
[----:B0-----:R-:W-:Y:S01]  /*30b0*/  IMAD.WIDE R40, R22, 0x2, R98 ;  /* 0x0000000216287825 */ /* 0x001fe200078e0262 */
[----:B------:R-:W-:-:S04]  /*30c0*/  ISETP.GE.AND P2, PT, R46, UR5, PT ;  /* 0x000000052e007c0c */ /* 0x000fc8000bf46270 */
[----:B------:R0:W5:Y:S01]  /*30d0*/  @!P1 LDG.E.U16 R156, desc[UR6][R40.64] ;  /* 0x00000006289c9981 */ /* 0x000162000c1e1500 */
[----:B------:R-:W-:Y:S02]  /*30e0*/  LOP3.LUT R46, R36, 0x4, RZ, 0xfc, !PT ;  /* 0x00000004242e7812 */ /* 0x000fe400078efcff */
[----:B------:R-:W-:Y:S01]  /*30f0*/  PRMT R139, RZ, 0x7610, R139 ;  /* 0x00007610ff8b7816 */ /* 0x000fe2000000008b */
[----:B0-----:R-:W-:Y:S01]  /*3100*/  IMAD.WIDE R40, R24, 0x2, R98 ;  /* 0x0000000218287825 */ /* 0x001fe200078e0262 */
[----:B------:R-:W-:-:S04]  /*3110*/  LOP3.LUT R47, R36, 0xc, RZ, 0xfc, !PT ;  /* 0x0000000c242f7812 */ /* 0x000fc800078efcff */
[----:B------:R0:W5:Y:S01]  /*3120*/  @!P0 LDG.E.U16 R154, desc[UR6][R40.64] ;  /* 0x00000006289a8981 */ /* 0x000162000c1e1500 */
[----:B------:R-:W-:Y:S02]  /*3130*/  ISETP.GE.AND P0, PT, R46, UR5, PT ;  /* 0x000000052e007c0c */ /* 0x000fe4000bf06270 */
[----:B------:R-:W-:Y:S02]  /*3140*/  ISETP.GE.AND P1, PT, R47, UR5, PT ;  /* 0x000000052f007c0c */ /* 0x000fe4000bf26270 */
[----:B------:R-:W-:Y:S01]  /*3150*/  PRMT R143, RZ, 0x7610, R143 ;  /* 0x00007610ff8f7816 */ /* 0x000fe2000000008f */
[----:B0-----:R-:W-:Y:S01]  /*3160*/  IMAD.WIDE R40, R26, 0x2, R98 ;  /* 0x000000021a287825 */ /* 0x001fe200078e0262 */
[----:B------:R-:W-:-:S04]  /*3170*/  LOP3.LUT R48, R36, 0x14, RZ, 0xfc, !PT ;  /* 0x0000001424307812 */ /* 0x000fc800078efcff */
[----:B------:R0:W5:Y:S01]  /*3180*/  @!P2 LDG.E.U16 R139, desc[UR6][R40.64] ;  /* 0x00000006288ba981 */ /* 0x000162000c1e1500 */
[----:B------:R-:W-:Y:S01]  /*3190*/  PRMT R149, RZ, 0x7610, R149 ;  /* 0x00007610ff957816 */ /* 0x000fe20000000095 */
[--C-:B------:R-:W-:Y:S01]  /*31a0*/  IMAD.WIDE R46, R2, 0x2, R98.reuse ;  /* 0x00000002022e7825 */ /* 0x100fe200078e0262 */
[C---:B------:R-:W-:Y:S02]  /*31b0*/  LEA.HI R50, R34.reuse, 0x1c, RZ, 0x1b ;  /* 0x0000001c22327811 */ /* 0x040fe400078fd8ff */
[C---:B------:R-:W-:Y:S02]  /*31c0*/  LEA.HI R58, R34.reuse, 0x5c, RZ, 0x1b ;  /* 0x0000005c223a7811 */ /* 0x040fe400078fd8ff */
[----:B------:R-:W-:Y:S01]  /*31d0*/  LEA.HI R49, R34, 0x3c, RZ, 0x1b ;  /* 0x0000003c22317811 */ /* 0x000fe200078fd8ff */
[----:B------:R-:W5:Y:S01]  /*31e0*/  @!P1 LDG.E.U16 R149, desc[UR6][R46.64] ;  /* 0x000000062e959981 */ /* 0x000f62000c1e1500 */
[----:B------:R-:W-:Y:S01]  /*31f0*/  ISETP.GE.AND P2, PT, R50, UR5, PT ;  /* 0x0000000532007c0c */ /* 0x000fe2000bf46270 */
[----:B0-----:R-:W-:Y:S01]  /*3200*/  IMAD.WIDE R40, R35, 0x2, R98 ;  /* 0x0000000223287825 */ /* 0x001fe200078e0262 */
[----:B------:R-:W-:-:S04]  /*3210*/  ISETP.GE.AND P3, PT, R49, UR5, PT ;  /* 0x0000000531007c0c */ /* 0x000fc8000bf66270 */
[----:B------:R0:W5:Y:S01]  /*3220*/  @!P0 LDG.E.U16 R143, desc[UR6][R40.64] ;  /* 0x00000006288f8981 */ /* 0x000162000c1e1500 */
[----:B------:R-:W-:Y:S02]  /*3230*/  ISETP.GE.AND P0, PT, R48, UR5, PT ;  /* 0x0000000530007c0c */ /* 0x000fe4000bf06270 */
[----:B------:R-:W-:Y:S02]  /*3240*/  ISETP.GE.AND P1, PT, R58, UR5, PT ;  /* 0x000000053a007c0c */ /* 0x000fe4000bf26270 */
[----:B------:R-:W-:Y:S02]  /*3250*/  PRMT R148, RZ, 0x7610, R148 ;  /* 0x00007610ff947816 */ /* 0x000fe40000000094 */
[----:B------:R-:W-:Y:S01]  /*3260*/  LEA.HI R59, R34, 0x7c, RZ, 0x1b ;  /* 0x0000007c223b7811 */ /* 0x000fe200078fd8ff */
[----:B0-----:R-:W-:Y:S01]  /*3270*/  IMAD.WIDE R40, R4, 0x2, R98 ;  /* 0x0000000204287825 */ /* 0x001fe200078e0262 */
[----:B------:R-:W-:Y:S02]  /*3280*/  LOP3.LUT R58, R36, 0x24, RZ, 0xfc, !PT ;  /* 0x00000024243a7812 */ /* 0x000fe400078efcff */
[----:B------:R-:W-:Y:S01]  /*3290*/  PRMT R147, RZ, 0x7610, R147 ;  /* 0x00007610ff937816 */ /* 0x000fe20000000093 */
[----:B------:R-:W-:Y:S01]  /*32a0*/  IMAD.WIDE R48, R71, 0x2, R98 ;  /* 0x0000000247307825 */ /* 0x000fe200078e0262 */
[----:B------:R-:W-:Y:S01]  /*32b0*/  ISETP.GE.AND P4, PT, R59, UR5, PT ;  /* 0x000000053b007c0c */ /* 0x000fe2000bf86270 */
[----:B------:R0:W5:Y:S01]  /*32c0*/  @!P0 LDG.E.U16 R148, desc[UR6][R40.64] ;  /* 0x0000000628948981 */ /* 0x000162000c1e1500 */
[----:B------:R-:W-:Y:S01]  /*32d0*/  PRMT R47, RZ, 0x7610, R47 ;  /* 0x00007610ff2f7816 */ /* 0x000fe2000000002f */
[----:B------:R-:W-:Y:S01]  /*32e0*/  IMAD.WIDE R50, R72, 0x2, R98 ;  /* 0x0000000248327825 */ /* 0x000fe200078e0262 */
[----:B------:R-:W-:Y:S01]  /*32f0*/  PRMT R46, RZ, 0x7610, R46 ;  /* 0x00007610ff2e7816 */ /* 0x000fe2000000002e */
[----:B------:R1:W5:Y:S01]  /*3300*/  @!P2 LDG.E.U16 R147, desc[UR6][R48.64] ;  /* 0x000000063093a981 */ /* 0x000362000c1e1500 */
[----:B------:R-:W-:-:S02]  /*3310*/  LOP3.LUT R59, R36, 0x2c, RZ, 0xfc, !PT ;  /* 0x0000002c243b7812 */ /* 0x000fc400078efcff */
[----:B------:R-:W-:Y:S02]  /*3320*/  ISETP.GE.AND P0, PT, R58, UR5, PT ;  /* 0x000000053a007c0c */ /* 0x000fe4000bf06270 */
[----:B------:R1:W5:Y:S01]  /*3330*/  @!P3 LDG.E.U16 R46, desc[UR6][R50.64] ;  /* 0x00000006322eb981 */ /* 0x000362000c1e1500 */
[----:B0-----:R-:W-:Y:S01]  /*3340*/  IMAD.WIDE R40, R73, 0x2, R98 ;  /* 0x0000000249287825 */ /* 0x001fe200078e0262 */
[----:B------:R-:W-:Y:S02]  /*3350*/  LOP3.LUT R58, R36, 0x34, RZ, 0xfc, !PT ;  /* 0x00000034243a7812 */ /* 0x000fe400078efcff */
[----:B-1----:R-:W-:Y:S02]  /*3360*/  PRMT R48, RZ, 0x7610, R48 ;  /* 0x00007610ff307816 */ /* 0x002fe40000000030 */
[----:B------:R0:W5:Y:S01]  /*3370*/  @!P1 LDG.E.U16 R47, desc[UR6][R40.64] ;  /* 0x00000006282f9981 */ /* 0x000162000c1e1500 */
[----:B------:R-:W-:Y:S01]  /*3380*/  ISETP.GE.AND P1, PT, R59, UR5, PT ;  /* 0x000000053b007c0c */ /* 0x000fe2000bf26270 */
[----:B------:R-:W-:Y:S01]  /*3390*/  IMAD.WIDE R50, R74, 0x2, R98 ;  /* 0x000000024a327825 */ /* 0x000fe200078e0262 */
[----:B------:R-:W-:-:S02]  /*33a0*/  PRMT R49, RZ, 0x7610, R49 ;  /* 0x00007610ff317816 */ /* 0x000fc40000000031 */
[----:B------:R-:W-:Y:S02]  /*33b0*/  ISETP.GE.AND P2, PT, R58, UR5, PT ;  /* 0x000000053a007c0c */ /* 0x000fe4000bf46270 */
[----:B------:R1:W5:Y:S01]  /*33c0*/  @!P4 LDG.E.U16 R48, desc[UR6][R50.64] ;  /* 0x000000063230c981 */ /* 0x000362000c1e1500 */
[----:B0-----:R-:W-:-:S04]  /*33d0*/  IMAD.WIDE R40, R7, 0x2, R98 ;  /* 0x0000000207287825 */ /* 0x001fc800078e0262 */
[----:B------:R-:W-:Y:S01]  /*33e0*/  IMAD.WIDE R58, R9, 0x2, R98 ;  /* 0x00000002093a7825 */ /* 0x000fe200078e0262 */
[----:B------:R0:W5:Y:S01]  /*33f0*/  @!P0 LDG.E.U16 R49, desc[UR6][R40.64] ;  /* 0x0000000628318981 */ /* 0x000162000c1e1500 */
[----:B-1----:R-:W-:Y:S02]  /*3400*/  PRMT R50, RZ, 0x7610, R50 ;  /* 0x00007610ff327816 */ /* 0x002fe40000000032 */
[----:B------:R-:W-:-:S04]  /*3410*/  PRMT R51, RZ, 0x7610, R51 ;  /* 0x00007610ff337816 */ /* 0x000fc80000000033 */
[----:B------:R1:W5:Y:S01]  /*3420*/  @!P1 LDG.E.U16 R50, desc[UR6][R58.64] ;  /* 0x000000063a329981 */ /* 0x000362000c1e1500 */
[----:B0-----:R-:W-:-:S05]  /*3430*/  IMAD.WIDE R40, R11, 0x2, R98 ;  /* 0x000000020b287825 */ /* 0x001fca00078e0262 */
[----:B------:R0:W5:Y:S01]  /*3440*/  @!P2 LDG.E.U16 R51, desc[UR6][R40.64] ;  /* 0x000000062833a981 */ /* 0x000162000c1e1500 */
[C---:B------:R-:W-:Y:S02]  /*3450*/  LOP3.LUT R64, R36.reuse, 0x44, RZ, 0xfc, !PT ;  /* 0x0000004424407812 */ /* 0x040fe400078efcff */
[----:B------:R-:W-:Y:S02]  /*3460*/  LOP3.LUT R65, R36, 0x4c, RZ, 0xfc, !PT ;  /* 0x0000004c24417812 */ /* 0x000fe400078efcff */
[----:B------:R-:W-:Y:S02]  /*3470*/  ISETP.GE.AND P3, PT, R64, UR5, PT ;  /* 0x0000000540007c0c */ /* 0x000fe4000bf66270 */
[----:B------:R-:W-:Y:S02]  /*3480*/  ISETP.GE.AND P0, PT, R65, UR5, PT ;  /* 0x0000000541007c0c */ /* 0x000fe4000bf06270 */
[----:B------:R-:W-:Y:S01]  /*3490*/  LOP3.LUT R66, R36, 0x54, RZ, 0xfc, !PT ;  /* 0x0000005424427812 */ /* 0x000fe200078efcff */
[----:B------:R-:W-:Y:S01]  /*34a0*/  IMAD.WIDE R64, R14, 0x2, R98 ;  /* 0x000000020e407825 */ /* 0x000fe200078e0262 */
[----:B-1----:R-:W-:-:S02]  /*34b0*/  PRMT R58, RZ, 0x7610, R58 ;  /* 0x00007610ff3a7816 */ /* 0x002fc4000000003a */
[----:B------:R-:W-:Y:S01]  /*34c0*/  ISETP.GE.AND P1, PT, R66, UR5, PT ;  /* 0x0000000542007c0c */ /* 0x000fe2000bf26270 */
[----:B0-----:R-:W-:Y:S01]  /*34d0*/  IMAD.WIDE R40, R16, 0x2, R98 ;  /* 0x0000000210287825 */ /* 0x001fe200078e0262 */
[----:B------:R-:W-:Y:S02]  /*34e0*/  PRMT R59, RZ, 0x7610, R59 ;  /* 0x00007610ff3b7816 */ /* 0x000fe4000000003b */
[----:B------:R-:W-:Y:S01]  /*34f0*/  LOP3.LUT R66, R36, 0x64, RZ, 0xfc, !PT ;  /* 0x0000006424427812 */ /* 0x000fe200078efcff */
[----:B------:R0:W5:Y:S03]  /*3500*/  @!P3 LDG.E.U16 R58, desc[UR6][R64.64] ;  /* 0x00000006403ab981 */ /* 0x000166000c1e1500 */
[----:B------:R-:W-:Y:S01]  /*3510*/  ISETP.GE.AND P2, PT, R66, UR5, PT ;  /* 0x0000000542007c0c */ /* 0x000fe2000bf46270 */
[----:B------:R1:W5:Y:S01]  /*3520*/  @!P0 LDG.E.U16 R59, desc[UR6][R40.64] ;  /* 0x00000006283b8981 */ /* 0x000362000c1e1500 */
[----:B------:R-:W-:-:S02]  /*3530*/  LOP3.LUT R66, R36, 0x6c, RZ, 0xfc, !PT ;  /* 0x0000006c24427812 */ /* 0x000fc400078efcff */
[----:B0-----:R-:W-:Y:S01]  /*3540*/  PRMT R64, RZ, 0x7610, R64 ;  /* 0x00007610ff407816 */ /* 0x001fe20000000040 */
[----:B-1----:R-:W-:Y:S01]  /*3550*/  IMAD.WIDE R40, R18, 0x2, R98 ;  /* 0x0000000212287825 */ /* 0x002fe200078e0262 */
[----:B------:R-:W-:Y:S02]  /*3560*/  ISETP.GE.AND P0, PT, R66, UR5, PT ;  /* 0x0000000542007c0c */ /* 0x000fe4000bf06270 */
[----:B------:R-:W-:Y:S02]  /*3570*/  PRMT R65, RZ, 0x7610, R65 ;  /* 0x00007610ff417816 */ /* 0x000fe40000000041 */
[----:B------:R0:W5:Y:S01]  /*3580*/  @!P1 LDG.E.U16 R64, desc[UR6][R40.64] ;  /* 0x0000000628409981 */ /* 0x000162000c1e1500 */
[----:B------:R-:W-:Y:S02]  /*3590*/  LOP3.LUT R36, R36, 0x74, RZ, 0xfc, !PT ;  /* 0x0000007424247812 */ /* 0x000fe400078efcff */
[----:B------:R-:W-:Y:S02]  /*35a0*/  PRMT R66, RZ, 0x7610, R66 ;  /* 0x00007610ff427816 */ /* 0x000fe40000000042 */
[----:B------:R-:W-:Y:S01]  /*35b0*/  ISETP.GE.AND P1, PT, R36, UR5, PT ;  /* 0x0000000524007c0c */ /* 0x000fe2000bf26270 */
[----:B0-----:R-:W-:-:S05]  /*35c0*/  IMAD.WIDE R40, R21, 0x2, R98 ;  /* 0x0000000215287825 */ /* 0x001fca00078e0262 */
[----:B------:R0:W5:Y:S01]  /*35d0*/  @!P2 LDG.E.U16 R65, desc[UR6][R40.64] ;  /* 0x000000062841a981 */ /* 0x000162000c1e1500 */
[----:B------:R-:W-:Y:S01]  /*35e0*/  PRMT R144, RZ, 0x7610, R144 ;  /* 0x00007610ff907816 */ /* 0x000fe20000000090 */
[----:B0-----:R-:W-:-:S05]  /*35f0*/  IMAD.WIDE R40, R23, 0x2, R98 ;  /* 0x0000000217287825 */ /* 0x001fca00078e0262 */
[----:B------:R0:W5:Y:S02]  /*3600*/  @!P0 LDG.E.U16 R66, desc[UR6][R40.64] ;  /* 0x0000000628428981 */ /* 0x000164000c1e1500 */
[----:B0-----:R-:W-:-:S05]  /*3610*/  IMAD.WIDE R40, R25, 0x2, R98 ;  /* 0x0000000219287825 */ /* 0x001fca00078e0262 */
[----:B------:R0:W5:Y:S01]  /*3620*/  @!P1 LDG.E.U16 R144, desc[UR6][R40.64] ;  /* 0x0000000628909981 */ /* 0x000162000c1e1500 */
[----:B------:R-:W-:-:S04]  /*3630*/  LOP3.LUT R67, R34, 0x7f, RZ, 0xc0, !PT ;  /* 0x0000007f22437812 */ /* 0x000fc800078ec0ff */
[----:B------:R-:W-:Y:S02]  /*3640*/  ISETP.GE.AND P0, PT, R67, UR5, PT ;  /* 0x0000000543007c0c */ /* 0x000fe4000bf06270 */
[----:B------:R-:W-:Y:S02]  /*3650*/  PRMT R145, RZ, 0x7610, R145 ;  /* 0x00007610ff917816 */ /* 0x000fe40000000091 */
[-C--:B------:R-:W-:Y:S01]  /*3660*/  LOP3.LUT R83, R83, R82.reuse, RZ, 0x3c, !PT ;  /* 0x0000005253537212 */ /* 0x080fe200078e3cff */
[----:B0-----:R-:W-:Y:S01]  /*3670*/  IMAD.WIDE R40, R76, 0x2, R78 ;  /* 0x000000024c287825 */ /* 0x001fe200078e024e */
[----:B------:R-:W-:Y:S01]  /*3680*/  BAR.SYNC.DEFER_BLOCKING 0x0 ;  /* 0x0000000000007b1d */ /* 0x000fe20000010000 */
[----:B------:R-:W-:Y:S02]  /*3690*/  PRMT R36, RZ, 0x7610, R36 ;  /* 0x00007610ff247816 */ /* 0x000fe40000000024 */
[----:B------:R-:W-:-:S04]  /*36a0*/  LOP3.LUT R82, R83, R82, RZ, 0x3c, !PT ;  /* 0x0000005253527212 */ /* 0x000fc800078e3cff */
[----:B------:R-:W-:-:S03]  /*36b0*/  LOP3.LUT R83, R83, R82, RZ, 0x3c, !PT ;  /* 0x0000005253537212 */ /* 0x000fc600078e3cff */
[C---:B------:R-:W-:Y:S01]  /*36c0*/  IMAD.WIDE R84, R76.reuse, 0x2, R82 ;  /* 0x000000024c547825 */ /* 0x040fe200078e0252 */
[----:B------:R0:W5:Y:S03]  /*36d0*/  @!P0 LDG.E.U16 R145, desc[UR6][R40.64] ;  /* 0x0000000628918981 */ /* 0x000166000c1e1500 */
[----:B0-----:R-:W-:-:S05]  /*36e0*/  IMAD.WIDE R40, R76, 0x2, R80 ;  /* 0x000000024c287825 */ /* 0x001fca00078e0250 */
[----:B------:R0:W5:Y:S02]  /*36f0*/  @!P0 LDG.E.U16 R36, desc[UR6][R40.64] ;  /* 0x0000000628248981 */ /* 0x000164000c1e1500 */
[----:B0-----:R-:W-:Y:S02]  /*3700*/  PRMT R41, RZ, 0x7610, R41 ;  /* 0x00007610ff297816 */ /* 0x001fe40000000029 */
[----:B------:R-:W-:-:S04]  /*3710*/  SHF.R.S32.HI R40, RZ, 0x6, R34 ;  /* 0x00000006ff287819 */ /* 0x000fc80000011422 */
[----:B------:R0:W5:Y:S01]  /*3720*/  @!P0 LDG.E.U16 R41, desc[UR6][R84.64] ;  /* 0x0000000654298981 */ /* 0x000162000c1e1500 */
[-C--:B------:R-:W-:Y:S02]  /*3730*/  LOP3.LUT R89, R89, R88.reuse, RZ, 0x3c, !PT ;  /* 0x0000005859597212 */ /* 0x080fe400078e3cff */
[----:B------:R-:W-:Y:S01]  /*3740*/  SGXT R40, R40, 0x1 ;  /* 0x000000012828781a */ /* 0x000fe20000000200 */
[----:B0-----:R-:W-:Y:S02]  /*3750*/  IMAD.MOV.U32 R84, RZ, RZ, R39 ;  /* 0x000000ffff547224 */ /* 0x001fe400078e0027 */
[--C-:B------:R-:W-:Y:S01]  /*3760*/  IMAD.MOV.U32 R85, RZ, RZ, R42.reuse ;  /* 0x000000ffff557224 */ /* 0x100fe200078e002a */
[----:B------:R-:W-:Y:S01]  /*3770*/  PRMT R42, RZ, 0x7610, R42 ;  /* 0x00007610ff2a7816 */ /* 0x000fe2000000002a */
[----:B------:R-:W-:Y:S01]  /*3780*/  IMAD.WIDE R160, R76, 0x2, R84 ;  /* 0x000000024ca07825 */ /* 0x000fe200078e0254 */
[----:B------:R-:W-:Y:S02]  /*3790*/  LOP3.LUT R88, R89, R88, RZ, 0x3c, !PT ;  /* 0x0000005859587212 */ /* 0x000fe400078e3cff */
[----:B------:R-:W-:Y:S01]  /*37a0*/  PRMT R39, RZ, 0x7610, R39 ;  /* 0x00007610ff277816 */ /* 0x000fe20000000027 */
[----:B------:R-:W-:Y:S01]  /*37b0*/  IMAD.SHL.U32 R142, R34, 0x2, RZ ;  /* 0x00000002228e7824 */ /* 0x000fe200078e00ff */
[----:B------:R0:W5:Y:S01]  /*37c0*/  @!P0 LDG.E.U16 R42, desc[UR6][R160.64] ;  /* 0x00000006a02a8981 */ /* 0x000162000c1e1500 */
[----:B------:R-:W-:-:S02]  /*37d0*/  LOP3.LUT R91, R91, R90, RZ, 0x3c, !PT ;  /* 0x0000005a5b5b7212 */ /* 0x000fc400078e3cff */
[----:B------:R-:W-:Y:S02]  /*37e0*/  LOP3.LUT R159, R40, 0x90, RZ, 0xc0, !PT ;  /* 0x00000090289f7812 */ /* 0x000fe400078ec0ff */
[----:B------:R-:W-:Y:S02]  /*37f0*/  LOP3.LUT R89, R89, R88, RZ, 0x3c, !PT ;  /* 0x0000005859597212 */ /* 0x000fe400078e3cff */
[----:B------:R-:W-:Y:S01]  /*3800*/  LOP3.LUT R90, R91, R90, RZ, 0x3c, !PT ;  /* 0x0000005a5b5a7212 */ /* 0x000fe200078e3cff */
[----:B0-----:R-:W-:Y:S01]  /*3810*/  IMAD.WIDE R160, R76, 0x2, R86 ;  /* 0x000000024ca07825 */ /* 0x001fe200078e0256 */
[----:B------:R-:W-:Y:S02]  /*3820*/  LOP3.LUT R142, R159, 0x7e, R142, 0x78, !PT ;  /* 0x0000007e9f8e7812 */ /* 0x000fe400078e788e */
[----:B------:R-:W-:Y:S02]  /*3830*/  PRMT R40, RZ, 0x7610, R40 ;  /* 0x00007610ff287816 */ /* 0x000fe40000000028 */
[----:B------:R0:W5:Y:S01]  /*3840*/  @!P0 LDG.E.U16 R39, desc[UR6][R160.64] ;  /* 0x00000006a0278981 */ /* 0x000162000c1e1500 */
[----:B------:R-:W-:-:S02]  /*3850*/  LOP3.LUT R93, R93, R92, RZ, 0x3c, !PT ;  /* 0x0000005c5d5d7212 */ /* 0x000fc400078e3cff */
[----:B------:R-:W-:Y:S01]  /*3860*/  LOP3.LUT R91, R91, R90, RZ, 0x3c, !PT ;  /* 0x0000005a5b5b7212 */ /* 0x000fe200078e3cff */
[----:B--2---:R1:W-:Y:S01]  /*3870*/  STS.U16 [R142+UR4], R37 ;  /* 0x000000258e007988 */ /* 0x0043e20008000404 */
[----:B------:R-:W-:Y:S01]  /*3880*/  LOP3.LUT R92, R93, R92, RZ, 0x3c, !PT ;  /* 0x0000005c5d5c7212 */ /* 0x000fe200078e3cff */
[C---:B0-----:R-:W-:Y:S01]  /*3890*/  IMAD.WIDE R160, R76.reuse, 0x2, R88 ;  /* 0x000000024ca07825 */ /* 0x041fe200078e0258 */
[----:B------:R-:W-:Y:S02]  /*38a0*/  LOP3.LUT R95, R95, R94, RZ, 0x3c, !PT ;  /* 0x0000005e5f5f7212 */ /* 0x000fe400078e3cff */
[----:B-1----:R-:W-:Y:S02]  /*38b0*/  PRMT R37, RZ, 0x7610, R37 ;  /* 0x00007610ff257816 */ /* 0x002fe40000000025 */
[----:B------:R0:W2:Y:S01]  /*38c0*/  @!P0 LDG.E.U16 R40, desc[UR6][R160.64] ;  /* 0x00000006a0288981 */ /* 0x0000a2000c1e1500 */
[----:B------:R-:W-:Y:S02]  /*38d0*/  LOP3.LUT R93, R93, R92, RZ, 0x3c, !PT ;  /* 0x0000005c5d5d7212 */ /* 0x000fe400078e3cff */
[----:B------:R-:W-:Y:S01]  /*38e0*/  LOP3.LUT R94, R95, R94, RZ, 0x3c, !PT ;  /* 0x0000005e5f5e7212 */ /* 0x000fe200078e3cff */
[----:B---3--:R1:W-:Y:S01]  /*38f0*/  STS.U16 [R142+UR4+0x200], R38 ;  /* 0x000200268e007988 */ /* 0x0083e20008000404 */
[----:B------:R-:W-:Y:S01]  /*3900*/  LOP3.LUT R97, R97, R96, RZ, 0x3c, !PT ;  /* 0x0000006061617212 */ /* 0x000fe200078e3cff */
[----:B0-----:R-:W-:Y:S01]  /*3910*/  IMAD.WIDE R160, R76, 0x2, R90 ;  /* 0x000000024ca07825 */ /* 0x001fe200078e025a */
[----:B------:R-:W-:-:S02]  /*3920*/  LOP3.LUT R95, R95, R94, RZ, 0x3c, !PT ;  /* 0x0000005e5f5f7212 */ /* 0x000fc400078e3cff */
[----:B-1----:R-:W-:Y:S02]  /*3930*/  PRMT R38, RZ, 0x7610, R38 ;  /* 0x00007610ff267816 */ /* 0x002fe40000000026 */
[----:B------:R0:W3:Y:S01]  /*3940*/  @!P0 LDG.E.U16 R37, desc[UR6][R160.64] ;  /* 0x00000006a0258981 */ /* 0x0000e2000c1e1500 */
[----:B------:R-:W-:Y:S02]  /*3950*/  LOP3.LUT R96, R97, R96, RZ, 0x3c, !PT ;  /* 0x0000006061607212 */ /* 0x000fe400078e3cff */
[----:B------:R-:W-:Y:S01]  /*3960*/  LOP3.LUT R101, R101, R100, RZ, 0x3c, !PT ;  /* 0x0000006465657212 */ /* 0x000fe200078e3cff */
[----:B----4-:R1:W-:Y:S01]  /*3970*/  STS.U16 [R142+UR4+0x400], R146 ;  /* 0x000400928e007988 */ /* 0x0103e20008000404 */
[----:B0-----:R-:W-:Y:S01]  /*3980*/  IMAD.WIDE R160, R76, 0x2, R92 ;  /* 0x000000024ca07825 */ /* 0x001fe200078e025c */
[----:B------:R-:W-:Y:S02]  /*3990*/  LOP3.LUT R97, R97, R96, RZ, 0x3c, !PT ;  /* 0x0000006061617212 */ /* 0x000fe400078e3cff */
[----:B-1----:R-:W-:-:S02]  /*39a0*/  PRMT R146, RZ, 0x7610, R146 ;  /* 0x00007610ff927816 */ /* 0x002fc40000000092 */
[----:B------:R0:W4:Y:S01]  /*39b0*/  @!P0 LDG.E.U16 R38, desc[UR6][R160.64] ;  /* 0x00000006a0268981 */ /* 0x000122000c1e1500 */
[----:B------:R-:W-:Y:S02]  /*39c0*/  LOP3.LUT R100, R101, R100, RZ, 0x3c, !PT ;  /* 0x0000006465647212 */ /* 0x000fe400078e3cff */
[----:B------:R-:W-:Y:S01]  /*39d0*/  LOP3.LUT R103, R103, R102, RZ, 0x3c, !PT ;  /* 0x0000006667677212 */ /* 0x000fe200078e3cff */
[----:B-----5:R1:W-:Y:S01]  /*39e0*/  STS.U16 [R142+UR4+0x600], R43 ;  /* 0x0006002b8e007988 */ /* 0x0203e20008000404 */
[----:B0-----:R-:W-:Y:S01]  /*39f0*/  IMAD.WIDE R160, R76, 0x2, R94 ;  /* 0x000000024ca07825 */ /* 0x001fe200078e025e */
[----:B------:R-:W-:Y:S02]  /*3a00*/  LOP3.LUT R101, R101, R100, RZ, 0x3c, !PT ;  /* 0x0000006465657212 */ /* 0x000fe400078e3cff */
[----:B-1----:R-:W-:Y:S02]  /*3a10*/  PRMT R43, RZ, 0x7610, R43 ;  /* 0x00007610ff2b7816 */ /* 0x002fe4000000002b */
[----:B------:R0:W5:Y:S01]  /*3a20*/  @!P0 LDG.E.U16 R146, desc[UR6][R160.64] ;  /* 0x00000006a0928981 */ /* 0x000162000c1e1500 */
[----:B------:R-:W-:-:S02]  /*3a30*/  LOP3.LUT R102, R103, R102, RZ, 0x3c, !PT ;  /* 0x0000006667667212 */ /* 0x000fc400078e3cff */
[----:B------:R-:W-:Y:S01]  /*3a40*/  LOP3.LUT R105, R105, R104, RZ, 0x3c, !PT ;  /* 0x0000006869697212 */ /* 0x000fe200078e3cff */
[----:B------:R1:W-:Y:S01]  /*3a50*/  STS.U16 [R142+UR4+0x800], R44 ;  /* 0x0008002c8e007988 */ /* 0x0003e20008000404 */
[C---:B0-----:R-:W-:Y:S01]  /*3a60*/  IMAD.WIDE R160, R76.reuse, 0x2, R96 ;  /* 0x000000024ca07825 */ /* 0x041fe200078e0260 */
[----:B------:R-:W-:Y:S02]  /*3a70*/  LOP3.LUT R103, R103, R102, RZ, 0x3c, !PT ;  /* 0x0000006667677212 */ /* 0x000fe400078e3cff */
[----:B-1----:R-:W-:Y:S02]  /*3a80*/  PRMT R44, RZ, 0x7610, R44 ;  /* 0x00007610ff2c7816 */ /* 0x002fe4000000002c */
[----:B------:R0:W2:Y:S01]  /*3a90*/  @!P0 LDG.E.U16 R43, desc[UR6][R160.64] ;  /* 0x00000006a02b8981 */ /* 0x0000a2000c1e1500 */
[----:B------:R-:W-:Y:S02]  /*3aa0*/  LOP3.LUT R104, R105, R104, RZ, 0x3c, !PT ;  /* 0x0000006869687212 */ /* 0x000fe400078e3cff */
[----:B------:R-:W-:Y:S01]  /*3ab0*/  LOP3.LUT R107, R107, R106, RZ, 0x3c, !PT ;  /* 0x0000006a6b6b7212 */ /* 0x000fe200078e3cff */
[----:B------:R1:W-:Y:S01]  /*3ac0*/  STS.U16 [R142+UR4+0xa00], R45 ;  /* 0x000a002d8e007988 */ /* 0x0003e20008000404 */
[----:B0-----:R-:W-:Y:S01]  /*3ad0*/  IMAD.WIDE R160, R76, 0x2, R100 ;  /* 0x000000024ca07825 */ /* 0x001fe200078e0264 */
[----:B------:R-:W-:-:S02]  /*3ae0*/  LOP3.LUT R105, R105, R104, RZ, 0x3c, !PT ;  /* 0x0000006869697212 */ /* 0x000fc400078e3cff */
[----:B-1----:R-:W-:Y:S02]  /*3af0*/  PRMT R45, RZ, 0x7610, R45 ;  /* 0x00007610ff2d7816 */ /* 0x002fe4000000002d */
[----:B------:R0:W3:Y:S01]  /*3b00*/  @!P0 LDG.E.U16 R44, desc[UR6][R160.64] ;  /* 0x00000006a02c8981 */ /* 0x0000e2000c1e1500 */
[----:B------:R-:W-:Y:S02]  /*3b10*/  LOP3.LUT R106, R107, R106, RZ, 0x3c, !PT ;  /* 0x0000006a6b6a7212 */ /* 0x000fe400078e3cff */
[----:B------:R-:W-:Y:S01]  /*3b20*/  LOP3.LUT R109, R109, R108, RZ, 0x3c, !PT ;  /* 0x0000006c6d6d7212 */ /* 0x000fe200078e3cff */
[----:B------:R1:W-:Y:S01]  /*3b30*/  STS.U16 [R142+UR4+0xc00], R150 ;  /* 0x000c00968e007988 */ /* 0x0003e20008000404 */
[----:B0-----:R-:W-:Y:S01]  /*3b40*/  IMAD.WIDE R160, R76, 0x2, R102 ;  /* 0x000000024ca07825 */ /* 0x001fe200078e0266 */
[----:B------:R-:W-:Y:S02]  /*3b50*/  LOP3.LUT R107, R107, R106, RZ, 0x3c, !PT ;  /* 0x0000006a6b6b7212 */ /* 0x000fe400078e3cff */
[----:B-1----:R-:W-:-:S02]  /*3b60*/  PRMT R150, RZ, 0x7610, R150 ;  /* 0x00007610ff967816 */ /* 0x002fc40000000096 */
[----:B------:R0:W4:Y:S01]  /*3b70*/  @!P0 LDG.E.U16 R45, desc[UR6][R160.64] ;  /* 0x00000006a02d8981 */ /* 0x000122000c1e1500 */
[----:B------:R-:W-:Y:S02]  /*3b80*/  LOP3.LUT R108, R109, R108, RZ, 0x3c, !PT ;  /* 0x0000006c6d6c7212 */ /* 0x000fe400078e3cff */
[----:B------:R-:W-:Y:S01]  /*3b90*/  LOP3.LUT R111, R111, R110, RZ, 0x3c, !PT ;  /* 0x0000006e6f6f7212 */ /* 0x000fe200078e3cff */
[----:B------:R1:W-:Y:S01]  /*3ba0*/  STS.U16 [R142+UR4+0xe00], R151 ;  /* 0x000e00978e007988 */ /* 0x0003e20008000404 */
[----:B0-----:R-:W-:Y:S01]  /*3bb0*/  IMAD.WIDE R160, R76, 0x2, R104 ;  /* 0x000000024ca07825 */ /* 0x001fe200078e0268 */
[----:B------:R-:W-:Y:S02]  /*3bc0*/  LOP3.LUT R109, R109, R108, RZ, 0x3c, !PT ;  /* 0x0000006c6d6d7212 */ /* 0x000fe400078e3cff */
[----:B-1----:R-:W-:Y:S02]  /*3bd0*/  PRMT R151, RZ, 0x7610, R151 ;  /* 0x00007610ff977816 */ /* 0x002fe40000000097 */
[----:B------:R0:W4:Y:S01]  /*3be0*/  @!P0 LDG.E.U16 R150, desc[UR6][R160.64] ;  /* 0x00000006a0968981 */ /* 0x000122000c1e1500 */
[----:B------:R-:W-:-:S02]  /*3bf0*/  LOP3.LUT R110, R111, R110, RZ, 0x3c, !PT ;  /* 0x0000006e6f6e7212 */ /* 0x000fc400078e3cff */
[----:B------:R-:W-:Y:S01]  /*3c00*/  LOP3.LUT R113, R113, R112, RZ, 0x3c, !PT ;  /* 0x0000007071717212 */ /* 0x000fe200078e3cff */
[----:B------:R1:W-:Y:S01]  /*3c10*/  STS.U16 [R142+UR4+0x1000], R152 ;  /* 0x001000988e007988 */ /* 0x0003e20008000404 */
[C---:B0-----:R-:W-:Y:S01]  /*3c20*/  IMAD.WIDE R160, R76.reuse, 0x2, R106 ;  /* 0x000000024ca07825 */ /* 0x041fe200078e026a */
[----:B------:R-:W-:Y:S02]  /*3c30*/  LOP3.LUT R111, R111, R110, RZ, 0x3c, !PT ;  /* 0x0000006e6f6f7212 */ /* 0x000fe400078e3cff */
[----:B-1----:R-:W-:Y:S02]  /*3c40*/  PRMT R152, RZ, 0x7610, R152 ;  /* 0x00007610ff987816 */ /* 0x002fe40000000098 */
[----:B------:R0:W4:Y:S01]  /*3c50*/  @!P0 LDG.E.U16 R151, desc[UR6][R160.64] ;  /* 0x00000006a0978981 */ /* 0x000122000c1e1500 */
[----:B------:R-:W-:Y:S02]  /*3c60*/  LOP3.LUT R112, R113, R112, RZ, 0x3c, !PT ;  /* 0x0000007071707212 */ /* 0x000fe400078e3cff */
[----:B------:R-:W-:Y:S01]  /*3c70*/  LOP3.LUT R115, R115, R114, RZ, 0x3c, !PT ;  /* 0x0000007273737212 */ /* 0x000fe200078e3cff */
[----:B------:R1:W-:Y:S01]  /*3c80*/  STS.U16 [R142+UR4+0x1200], R153 ;  /* 0x001200998e007988 */ /* 0x0003e20008000404 */
[----:B0-----:R-:W-:Y:S01]  /*3c90*/  IMAD.WIDE R160, R76, 0x2, R108 ;  /* 0x000000024ca07825 */ /* 0x001fe200078e026c */
[----:B------:R-:W-:-:S02]  /*3ca0*/  LOP3.LUT R113, R113, R112, RZ, 0x3c, !PT ;  /* 0x0000007071717212 */ /* 0x000fc400078e3cff */
[----:B-1----:R-:W-:Y:S02]  /*3cb0*/  PRMT R153, RZ, 0x7610, R153 ;  /* 0x00007610ff997816 */ /* 0x002fe40000000099 */
[----:B------:R0:W4:Y:S01]  /*3cc0*/  @!P0 LDG.E.U16 R152, desc[UR6][R160.64] ;  /* 0x00000006a0988981 */ /* 0x000122000c1e1500 */
[----:B------:R-:W-:Y:S02]  /*3cd0*/  LOP3.LUT R114, R115, R114, RZ, 0x3c, !PT ;  /* 0x0000007273727212 */ /* 0x000fe400078e3cff */
[----:B------:R-:W-:Y:S01]  /*3ce0*/  LOP3.LUT R117, R117, R116, RZ, 0x3c, !PT ;  /* 0x0000007475757212 */ /* 0x000fe200078e3cff */
[----:B------:R1:W-:Y:S01]  /*3cf0*/  STS.U16 [R142+UR4+0x1400], R155 ;  /* 0x0014009b8e007988 */ /* 0x0003e20008000404 */
[----:B0-----:R-:W-:Y:S01]  /*3d00*/  IMAD.WIDE R160, R76, 0x2, R110 ;  /* 0x000000024ca07825 */ /* 0x001fe200078e026e */
[----:B------:R-:W-:Y:S02]  /*3d10*/  LOP3.LUT R115, R115, R114, RZ, 0x3c, !PT ;  /* 0x0000007273737212 */ /* 0x000fe400078e3cff */
[----:B-1----:R-:W-:-:S02]  /*3d20*/  PRMT R155, RZ, 0x7610, R155 ;  /* 0x00007610ff9b7816 */ /* 0x002fc4000000009b */
[----:B------:R0:W4:Y:S01]  /*3d30*/  @!P0 LDG.E.U16 R153, desc[UR6][R160.64] ;  /* 0x00000006a0998981 */ /* 0x000122000c1e1500 */
[----:B------:R-:W-:-:S03]  /*3d40*/  LOP3.LUT R116, R117, R116, RZ, 0x3c, !PT ;  /* 0x0000007475747212 */ /* 0x000fc600078e3cff */
[----:B------:R1:W-:Y:S01]  /*3d50*/  STS.U16 [R142+UR4+0x1600], R157 ;  /* 0x0016009d8e007988 */ /* 0x0003e20008000404 */
[C---:B0-----:R-:W-:Y:S01]  /*3d60*/  IMAD.WIDE R160, R76.reuse, 0x2, R112 ;  /* 0x000000024ca07825 */ /* 0x041fe200078e0270 */
[----:B------:R-:W-:Y:S02]  /*3d70*/  LOP3.LUT R117, R117, R116, RZ, 0x3c, !PT ;  /* 0x0000007475757212 */ /* 0x000fe400078e3cff */
[----:B-1----:R-:W-:Y:S02]  /*3d80*/  PRMT R157, RZ, 0x7610, R157 ;  /* 0x00007610ff9d7816 */ /* 0x002fe4000000009d */
[----:B------:R0:W2:Y:S04]  /*3d90*/  @!P0 LDG.E.U16 R155, desc[UR6][R160.64] ;  /* 0x00000006a09b8981 */ /* 0x0000a8000c1e1500 */
[----:B------:R1:W-:Y:S01]  /*3da0*/  STS.U16 [R142+UR4+0x1800], R158 ;  /* 0x0018009e8e007988 */ /* 0x0003e20008000404 */
[----:B0-----:R-:W-:Y:S01]  /*3db0*/  IMAD.WIDE R160, R76, 0x2, R114 ;  /* 0x000000024ca07825 */ /* 0x001fe200078e0272 */
[----:B-1----:R-:W-:-:S04]  /*3dc0*/  PRMT R158, RZ, 0x7610, R158 ;  /* 0x00007610ff9e7816 */ /* 0x002fc8000000009e */
[----:B------:R0:W3:Y:S04]  /*3dd0*/  @!P0 LDG.E.U16 R157, desc[UR6][R160.64] ;  /* 0x00000006a09d8981 */ /* 0x0000e8000c1e1500 */
[----:B------:R1:W-:Y:S01]  /*3de0*/  STS.U16 [R142+UR4+0x1a00], R156 ;  /* 0x001a009c8e007988 */ /* 0x0003e20008000404 */
[----:B0-----:R-:W-:Y:S01]  /*3df0*/  IMAD.WIDE R160, R76, 0x2, R116 ;  /* 0x000000024ca07825 */ /* 0x001fe200078e0274 */
[----:B-1----:R-:W-:-:S04]  /*3e00*/  PRMT R156, RZ, 0x7610, R156 ;  /* 0x00007610ff9c7816 */ /* 0x002fc8000000009c */
[----:B------:R0:W4:Y:S04]  /*3e10*/  @!P0 LDG.E.U16 R158, desc[UR6][R160.64] ;  /* 0x00000006a09e8981 */ /* 0x000128000c1e1500 */
[----:B------:R1:W-:Y:S01]  /*3e20*/  STS.U16 [R142+UR4+0x1c00], R154 ;  /* 0x001c009a8e007988 */ /* 0x0003e20008000404 */
[----:B0-----:R-:W-:Y:S01]  /*3e30*/  IMAD.WIDE R160, R76, 0x2, R126 ;  /* 0x000000024ca07825 */ /* 0x001fe200078e027e */
[----:B-1----:R-:W-:-:S04]  /*3e40*/  PRMT R154, RZ, 0x7610, R154 ;  /* 0x00007610ff9a7816 */ /* 0x002fc8000000009a */
[----:B------:R0:W4:Y:S01]  /*3e50*/  @!P0 LDG.E.U16 R156, desc[UR6][R160.64] ;  /* 0x00000006a09c8981 */ /* 0x000122000c1e1500 */
[----:B------:R-:W-:-:S03]  /*3e60*/  LOP3.LUT R131, R131, R130, RZ, 0x3c, !PT ;  /* 0x0000008283837212 */ /* 0x000fc600078e3cff */
[----:B------:R1:W-:Y:S01]  /*3e70*/  STS.U16 [R142+UR4+0x1e00], R139 ;  /* 0x001e008b8e007988 */ /* 0x0003e20008000404 */
[----:B0-----:R-:W-:-:S05]  /*3e80*/  IMAD.WIDE R160, R76, 0x2, R140 ;  /* 0x000000024ca07825 */ /* 0x001fca00078e028c */
[----:B------:R0:W4:Y:S01]  /*3e90*/  @!P0 LDG.E.U16 R154, desc[UR6][R160.64] ;  /* 0x00000006a09a8981 */ /* 0x000122000c1e1500 */
[----:B-1----:R-:W-:Y:S02]  /*3ea0*/  IMAD.MOV.U32 R139, RZ, RZ, R138 ;  /* 0x000000ffff8b7224 */ /* 0x002fe400078e008a */
[----:B------:R-:W-:Y:S01]  /*3eb0*/  IMAD.MOV.U32 R138, RZ, RZ, R137 ;  /* 0x000000ffff8a7224 */ /* 0x000fe200078e0089 */
[----:B------:R-:W-:Y:S01]  /*3ec0*/  LOP3.LUT R130, R131, R130, RZ, 0x3c, !PT ;  /* 0x0000008283827212 */ /* 0x000fe200078e3cff */
[----:B------:R-:W-:Y:S01]  /*3ed0*/  IMAD.MOV.U32 R137, RZ, RZ, R135 ;  /* 0x000000ffff897224 */ /* 0x000fe200078e0087 */
[----:B0-----:R-:W-:Y:S01]  /*3ee0*/  LOP3.LUT R160, R142, 0x20, RZ, 0x3c, !PT ;  /* 0x000000208ea07812 */ /* 0x001fe200078e3cff */
[----:B------:R-:W-:Y:S01]  /*3ef0*/  IMAD.MOV.U32 R142, RZ, RZ, R134 ;  /* 0x000000ffff8e7224 */ /* 0x000fe200078e0086 */
[----:B------:R-:W-:Y:S01]  /*3f00*/  LOP3.LUT R133, R133, R132, RZ, 0x3c, !PT ;  /* 0x0000008485857212 */ /* 0x000fe200078e3cff */
[----:B------:R-:W-:Y:S02]  /*3f10*/  IMAD.WIDE R134, R76, 0x2, R136 ;  /* 0x000000024c867825 */ /* 0x000fe400078e0288 */
[----:B------:R0:W-:Y:S01]  /*3f20*/  STS.U16 [R160+UR4+0x300], R149 ;  /* 0x00030095a0007988 */ /* 0x0001e20008000404 */
[----:B------:R-:W-:-:S02]  /*3f30*/  LOP3.LUT R131, R131, R130, RZ, 0x3c, !PT ;  /* 0x0000008283837212 */ /* 0x000fc400078e3cff */
[C---:B------:R-:W-:Y:S01]  /*3f40*/  LOP3.LUT R132, R133.reuse, R132, RZ, 0x3c, !PT ;  /* 0x0000008485847212 */ /* 0x040fe200078e3cff */
[----:B------:R1:W-:Y:S01]  /*3f50*/  STS.U16 [R160+UR4+0x500], R148 ;  /* 0x00050094a0007988 */ /* 0x0003e20008000404 */
[----:B0-----:R-:W-:Y:S02]  /*3f60*/  PRMT R149, RZ, 0x7610, R149 ;  /* 0x00007610ff957816 */ /* 0x001fe40000000095 */
[----:B------:R-:W-:Y:S02]  /*3f70*/  LOP3.LUT R133, R133, R132, RZ, 0x3c, !PT ;  /* 0x0000008485857212 */ /* 0x000fe400078e3cff */
[----:B-1----:R-:W-:Y:S02]  /*3f80*/  PRMT R148, RZ, 0x7610, R148 ;  /* 0x00007610ff947816 */ /* 0x002fe40000000094 */
[----:B------:R0:W4:Y:S01]  /*3f90*/  @!P0 LDG.E.U16 R149, desc[UR6][R134.64] ;  /* 0x0000000686958981 */ /* 0x000122000c1e1500 */
[----:B------:R-:W-:Y:S01]  /*3fa0*/  PRMT R159, RZ, 0x7610, R159 ;  /* 0x00007610ff9f7816 */ /* 0x000fe2000000009f */
[----:B------:R-:W-:-:S02]  /*3fb0*/  IMAD.WIDE R162, R76, 0x2, R138 ;  /* 0x000000024ca27825 */ /* 0x000fc400078e028a */
[----:B------:R1:W-:Y:S04]  /*3fc0*/  STS.U16 [R160+UR4+0x700], R147 ;  /* 0x00070093a0007988 */ /* 0x0003e80008000404 */
[----:B------:R1:W-:Y:S01]  /*3fd0*/  STS.U16 [R160+UR4+0x100], R143 ;  /* 0x0001008fa0007988 */ /* 0x0003e20008000404 */
[----:B0-----:R-:W-:-:S03]  /*3fe0*/  IMAD.WIDE R134, R76, 0x2, R130 ;  /* 0x000000024c867825 */ /* 0x001fc600078e0282 */
[----:B------:R0:W4:Y:S01]  /*3ff0*/  @!P0 LDG.E.U16 R159, desc[UR6][R162.64] ;  /* 0x00000006a29f8981 */ /* 0x000122000c1e1500 */
[----:B-1----:R-:W-:-:S03]  /*4000*/  PRMT R147, RZ, 0x7610, R147 ;  /* 0x00007610ff937816 */ /* 0x002fc60000000093 */
[----:B------:R1:W3:Y:S01]  /*4010*/  @!P0 LDG.E.U16 R148, desc[UR6][R134.64] ;  /* 0x0000000686948981 */ /* 0x0002e2000c1e1500 */
[--C-:B------:R-:W-:Y:S01]  /*4020*/  IMAD.MOV.U32 R143, RZ, RZ, R77.reuse ;  /* 0x000000ffff8f7224 */ /* 0x100fe200078e004d */
[----:B------:R-:W-:Y:S01]  /*4030*/  PRMT R77, RZ, 0x7610, R77 ;  /* 0x00007610ff4d7816 */ /* 0x000fe2000000004d */
[----:B0-----:R-:W-:-:S04]  /*4040*/  IMAD.WIDE R162, R76, 0x2, R142 ;  /* 0x000000024ca27825 */ /* 0x001fc800078e028e */
[----:B-1----:R-:W-:Y:S01]  /*4050*/  IMAD.WIDE R134, R76, 0x2, R132 ;  /* 0x000000024c867825 */ /* 0x002fe200078e0284 */
[----:B------:R0:W-:Y:S04]  /*4060*/  STS.U16 [R160+UR4+0x900], R49 ;  /* 0x00090031a0007988 */ /* 0x0001e80008000404 */
[----:B------:R1:W4:Y:S04]  /*4070*/  @!P0 LDG.E.U16 R147, desc[UR6][R134.64] ;  /* 0x0000000686938981 */ /* 0x000328000c1e1500 */
[----:B------:R1:W4:Y:S01]  /*4080*/  @!P0 LDG.E.U16 R77, desc[UR6][R162.64] ;  /* 0x00000006a24d8981 */ /* 0x000322000c1e1500 */
[----:B0-----:R-:W-:Y:S01]  /*4090*/  PRMT R49, RZ, 0x7610, R49 ;  /* 0x00007610ff317816 */ /* 0x001fe20000000031 */
[----:B-1----:R-:W-:-:S02]  /*40a0*/  IMAD.MOV.U32 R134, RZ, RZ, R128 ;  /* 0x000000ffff867224 */ /* 0x002fc400078e0080 */
[----:B------:R-:W-:Y:S02]  /*40b0*/  IMAD.MOV.U32 R135, RZ, RZ, R56 ;  /* 0x000000ffff877224 */ /* 0x000fe400078e0038 */
[----:B------:R-:W-:Y:S02]  /*40c0*/  IMAD.MOV.U32 R128, RZ, RZ, R129 ;  /* 0x000000ffff807224 */ /* 0x000fe400078e0081 */
[C---:B------:R-:W-:Y:S01]  /*40d0*/  IMAD.WIDE R162, R76.reuse, 0x2, R134 ;  /* 0x000000024ca27825 */ /* 0x040fe200078e0286 */
[----:B------:R0:W-:Y:S03]  /*40e0*/  STS.U16 [R160+UR4+0xb00], R50 ;  /* 0x000b0032a0007988 */ /* 0x0001e60008000404 */
[----:B------:R-:W-:Y:S01]  /*40f0*/  IMAD.MOV.U32 R129, RZ, RZ, R57 ;  /* 0x000000ffff817224 */ /* 0x000fe200078e0039 */
[----:B------:R-:W-:Y:S01]  /*4100*/  LOP3.LUT R121, R121, R120, RZ, 0x3c, !PT ;  /* 0x0000007879797212 */ /* 0x000fe200078e3cff */
[----:B------:R1:W4:Y:S01]  /*4110*/  @!P0 LDG.E.U16 R49, desc[UR6][R162.64] ;  /* 0x00000006a2318981 */ /* 0x000322000c1e1500 */
[----:B------:R-:W-:Y:S01]  /*4120*/  IMAD.WIDE R56, R76, 0x2, R128 ;  /* 0x000000024c387825 */ /* 0x000fe200078e0280 */
[----:B0-----:R-:W-:-:S02]  /*4130*/  PRMT R50, RZ, 0x7610, R50 ;  /* 0x00007610ff327816 */ /* 0x001fc40000000032 */
[----:B------:R0:W-:Y:S01]  /*4140*/  STS.U16 [R160+UR4+0xd00], R51 ;  /* 0x000d0033a0007988 */ /* 0x0001e20008000404 */
[----:B------:R-:W-:Y:S01]  /*4150*/  LOP3.LUT R120, R121, R120, RZ, 0x3c, !PT ;  /* 0x0000007879787212 */ /* 0x000fe200078e3cff */
[----:B-1----:R-:W-:Y:S02]  /*4160*/  IMAD.MOV.U32 R162, RZ, RZ, R119 ;  /* 0x000000ffffa27224 */ /* 0x002fe400078e0077 */
[----:B------:R1:W4:Y:S01]  /*4170*/  @!P0 LDG.E.U16 R50, desc[UR6][R56.64] ;  /* 0x0000000638328981 */ /* 0x000322000c1e1500 */
[----:B------:R-:W-:Y:S01]  /*4180*/  IMAD.MOV.U32 R163, RZ, RZ, R118 ;  /* 0x000000ffffa37224 */ /* 0x000fe200078e0076 */
[----:B------:R-:W-:Y:S02]  /*4190*/  LOP3.LUT R123, R123, R122, RZ, 0x3c, !PT ;  /* 0x0000007a7b7b7212 */ /* 0x000fe400078e3cff */
[----:B0-----:R-:W-:Y:S02]  /*41a0*/  PRMT R51, RZ, 0x7610, R51 ;  /* 0x00007610ff337816 */ /* 0x001fe40000000033 */
[----:B------:R-:W-:Y:S01]  /*41b0*/  LOP3.LUT R121, R121, R120, RZ, 0x3c, !PT ;  /* 0x0000007879797212 */ /* 0x000fe200078e3cff */
[----:B-1----:R-:W-:Y:S01]  /*41c0*/  IMAD.WIDE R56, R76, 0x2, R162 ;  /* 0x000000024c387825 */ /* 0x002fe200078e02a2 */
[----:B------:R-:W-:Y:S01]  /*41d0*/  LOP3.LUT R122, R123, R122, RZ, 0x3c, !PT ;  /* 0x0000007a7b7a7212 */ /* 0x000fe200078e3cff */
[----:B------:R0:W-:Y:S01]  /*41e0*/  STS.U16 [R160+UR4+0xf00], R46 ;  /* 0x000f002ea0007988 */ /* 0x0001e20008000404 */
[----:B------:R-:W-:-:S03]  /*41f0*/  LOP3.LUT R125, R125, R124, RZ, 0x3c, !PT ;  /* 0x0000007c7d7d7212 */ /* 0x000fc600078e3cff */
[----:B------:R1:W4:Y:S01]  /*4200*/  @!P0 LDG.E.U16 R51, desc[UR6][R56.64] ;  /* 0x0000000638338981 */ /* 0x000322000c1e1500 */
[----:B------:R-:W-:Y:S02]  /*4210*/  LOP3.LUT R123, R123, R122, RZ, 0x3c, !PT ;  /* 0x0000007a7b7b7212 */ /* 0x000fe400078e3cff */
[----:B0-----:R-:W-:Y:S01]  /*4220*/  PRMT R46, RZ, 0x7610, R46 ;  /* 0x00007610ff2e7816 */ /* 0x001fe2000000002e */
[----:B-1----:R-:W-:Y:S01]  /*4230*/  IMAD.WIDE R56, R76, 0x2, R120 ;  /* 0x000000024c387825 */ /* 0x002fe200078e0278 */
[C---:B------:R-:W-:Y:S02]  /*4240*/  LOP3.LUT R124, R125.reuse, R124, RZ, 0x3c, !PT ;  /* 0x0000007c7d7c7212 */ /* 0x040fe400078e3cff */
[----:B------:R-:W-:Y:S02]  /*4250*/  PRMT R119, RZ, 0x7610, R119 ;  /* 0x00007610ff777816 */ /* 0x000fe40000000077 */
[----:B------:R0:W4:Y:S01]  /*4260*/  @!P0 LDG.E.U16 R46, desc[UR6][R56.64] ;  /* 0x00000006382e8981 */ /* 0x000122000c1e1500 */
[----:B------:R-:W-:-:S02]  /*4270*/  LOP3.LUT R125, R125, R124, RZ, 0x3c, !PT ;  /* 0x0000007c7d7d7212 */ /* 0x000fc400078e3cff */
[----:B------:R-:W-:Y:S01]  /*4280*/  PRMT R161, RZ, 0x7610, R161 ;  /* 0x00007610ffa17816 */ /* 0x000fe200000000a1 */
[----:B0-----:R-:W-:-:S05]  /*4290*/  IMAD.WIDE R56, R76, 0x2, R122 ;  /* 0x000000024c387825 */ /* 0x001fca00078e027a */
[----:B------:R0:W4:Y:S02]  /*42a0*/  @!P0 LDG.E.U16 R119, desc[UR6][R56.64] ;  /* 0x0000000638778981 */ /* 0x000124000c1e1500 */
[----:B0-----:R-:W-:-:S05]  /*42b0*/  IMAD.WIDE R56, R76, 0x2, R124 ;  /* 0x000000024c387825 */ /* 0x001fca00078e027c */
[----:B------:R0:W4:Y:S04]  /*42c0*/  @!P0 LDG.E.U16 R161, desc[UR6][R56.64] ;  /* 0x0000000638a18981 */ /* 0x000128000c1e1500 */
[----:B------:R1:W-:Y:S04]  /*42d0*/  STS.U16 [R160+UR4+0x1100], R58 ;  /* 0x0011003aa0007988 */ /* 0x0003e80008000404 */
[----:B------:R5:W-:Y:S01]  /*42e0*/  STS.U16 [R160+UR4+0x1700], R47 ;  /* 0x0017002fa0007988 */ /* 0x000be20008000404 */
[----:B-1----:R-:W-:Y:S01]  /*42f0*/  LOP3.LUT R58, R34, 0x7, RZ, 0xc0, !PT ;  /* 0x00000007223a7812 */ /* 0x002fe200078ec0ff */
[----:B------:R-:W-:-:S02]  /*4300*/  IMAD.SHL.U32 R67, R67, 0x2, RZ ;  /* 0x0000000243437824 */ /* 0x000fc400078e00ff */
[----:B-----5:R-:W-:Y:S02]  /*4310*/  IMAD.SHL.U32 R47, R34, 0x2, RZ ;  /* 0x00000002222f7824 */ /* 0x020fe400078e00ff */
[----:B------:R-:W-:Y:S02]  /*4320*/  IMAD R58, R58, 0x110, RZ ;  /* 0x000001103a3a7824 */ /* 0x000fe400078e02ff */
[----:B------:R-:W-:Y:S01]  /*4330*/  IMAD.SHL.U32 R118, R34, 0x40, RZ ;  /* 0x0000004022767824 */ /* 0x000fe200078e00ff */
[----:B------:R1:W-:Y:S02]  /*4340*/  STS.U16 [R160+UR4+0x1f00], R48 ;  /* 0x001f0030a0007988 */ /* 0x0003e40008000404 */
[----:B------:R-:W-:Y:S02]  /*4350*/  LOP3.LUT R47, R58, 0x30, R47, 0x78, !PT ;  /* 0x000000303a2f7812 */ /* 0x000fe400078e782f */
[----:B------:R-:W-:Y:S02]  /*4360*/  STS.U16 [R160+UR4+0x1300], R59 ;  /* 0x0013003ba0007988 */ /* 0x000fe40008000404 */
[----:B------:R-:W-:-:S02]  /*4370*/  LOP3.LUT R118, R47, 0x800, R118, 0xf8, !PT ;  /* 0x000008002f767812 */ /* 0x000fc400078ef876 */
[C---:B------:R-:W-:Y:S02]  /*4380*/  LOP3.LUT R47, R67.reuse, 0x20, RZ, 0x3c, !PT ;  /* 0x00000020432f7812 */ /* 0x040fe400078e3cff */
[C---:B-1----:R-:W-:Y:S01]  /*4390*/  LOP3.LUT R48, R67.reuse, 0x10, RZ, 0x3c, !PT ;  /* 0x0000001043307812 */ /* 0x042fe200078e3cff */
[----:B------:R1:W-:Y:S01]  /*43a0*/  STS.U16 [R160+UR4+0x1500], R64 ;  /* 0x00150040a0007988 */ /* 0x0003e20008000404 */
[----:B0-----:R-:W-:-:S03]  /*43b0*/  LOP3.LUT R57, R67, 0x30, RZ, 0x3c, !PT ;  /* 0x0000003043397812 */ /* 0x001fc600078e3cff */
[----:B------:R-:W-:Y:S04]  /*43c0*/  STS.U16 [R160+UR4+0x1900], R65 ;  /* 0x00190041a0007988 */ /* 0x000fe80008000404 */
[----:B------:R-:W-:Y:S04]  /*43d0*/  STS.U16 [R160+UR4+0x1b00], R66 ;  /* 0x001b0042a0007988 */ /* 0x000fe80008000404 */
[----:B------:R-:W-:Y:S04]  /*43e0*/  STS.U16 [R160+UR4+0x1d00], R144 ;  /* 0x001d0090a0007988 */ /* 0x000fe80008000404 */
[----:B------:R-:W-:Y:S04]  /*43f0*/  STS.U16 [R67+UR4+0x2000], R145 ;  /* 0x0020009143007988 */ /* 0x000fe80008000404 */
[----:B------:R-:W-:Y:S01]  /*4400*/  STS.U16 [R67+UR4+0x2800], R146 ;  /* 0x0028009243007988 */ /* 0x000fe20008000404 */
[----:B-1----:R-:W-:-:S03]  /*4410*/  LOP3.LUT R64, R67, 0x60, RZ, 0x3c, !PT ;  /* 0x0000006043407812 */ /* 0x002fc600078e3cff */
[----:B--2---:R-:W-:Y:S04]  /*4420*/  STS.U16 [R67+UR4+0x3000], R155 ;  /* 0x0030009b43007988 */ /* 0x004fe80008000404 */
[----:B---3--:R-:W-:Y:S04]  /*4430*/  STS.U16 [R67+UR4+0x3800], R148 ;  /* 0x0038009443007988 */ /* 0x008fe80008000404 */
[----:B------:R0:W-:Y:S04]  /*4440*/  STS.U16 [R48+UR4+0x2100], R36 ;  /* 0x0021002430007988 */ /* 0x0001e80008000404 */
[----:B------:R1:W-:Y:S04]  /*4450*/  STS.U16 [R48+UR4+0x2900], R43 ;  /* 0x0029002b30007988 */ /* 0x0003e80008000404 */
[----:B------:R-:W-:Y:S01]  /*4460*/  STS.U16 [R48+UR4+0x3100], R157 ;  /* 0x0031009d30007988 */ /* 0x000fe20008000404 */
[----:B0-----:R-:W-:-:S03]  /*4470*/  LOP3.LUT R36, R67, 0x40, RZ, 0x3c, !PT ;  /* 0x0000004043247812 */ /* 0x001fc600078e3cff */
[----:B----4-:R-:W-:Y:S01]  /*4480*/  STS.U16 [R48+UR4+0x3900], R147 ;  /* 0x0039009330007988 */ /* 0x010fe20008000404 */
[----:B-1----:R-:W-:-:S03]  /*4490*/  LOP3.LUT R43, R67, 0x50, RZ, 0x3c, !PT ;  /* 0x00000050432b7812 */ /* 0x002fc600078e3cff */
[----:B------:R-:W-:Y:S04]  /*44a0*/  STS.U16 [R47+UR4+0x2200], R41 ;  /* 0x002200292f007988 */ /* 0x000fe80008000404 */
[----:B------:R-:W-:Y:S04]  /*44b0*/  STS.U16 [R47+UR4+0x2a00], R44 ;  /* 0x002a002c2f007988 */ /* 0x000fe80008000404 */
[----:B------:R-:W-:Y:S04]  /*44c0*/  STS.U16 [R47+UR4+0x3200], R158 ;  /* 0x0032009e2f007988 */ /* 0x000fe80008000404 */
[----:B------:R-:W-:Y:S04]  /*44d0*/  STS.U16 [R47+UR4+0x3a00], R49 ;  /* 0x003a00312f007988 */ /* 0x000fe80008000404 */
[----:B------:R0:W-:Y:S04]  /*44e0*/  STS.U16 [R57+UR4+0x2300], R42 ;  /* 0x0023002a39007988 */ /* 0x0001e80008000404 */
[----:B------:R-:W-:Y:S04]  /*44f0*/  STS.U16 [R57+UR4+0x2b00], R45 ;  /* 0x002b002d39007988 */ /* 0x000fe80008000404 */
[----:B------:R-:W-:Y:S01]  /*4500*/  STS.U16 [R57+UR4+0x3300], R156 ;  /* 0x0033009c39007988 */ /* 0x000fe20008000404 */
[----:B0-----:R-:W-:-:S03]  /*4510*/  LOP3.LUT R42, R67, 0x70, RZ, 0x3c, !PT ;  /* 0x00000070432a7812 */ /* 0x001fc600078e3cff */
[----:B------:R-:W-:Y:S04]  /*4520*/  STS.U16 [R57+UR4+0x3b00], R50 ;  /* 0x003b003239007988 */ /* 0x000fe80008000404 */
        /* <DEDUP_REMOVED lines=10> */
[----:B------:R0:W-:Y:S04]  /*45d0*/  STS.U16 [R64+UR4+0x3600], R77 ;  /* 0x0036004d40007988 */ /* 0x0001e80008000404 */
[----:B------:R-:W-:Y:S04]  /*45e0*/  STS.U16 [R64+UR4+0x3e00], R119 ;  /* 0x003e007740007988 */ /* 0x000fe80008000404 */
[----:B------:R-:W-:Y:S04]  /*45f0*/  STS.U16 [R42+UR4+0x2700], R38 ;  /* 0x002700262a007988 */ /* 0x000fe80008000404 */
[----:B------:R-:W-:Y:S04]  /*4600*/  STS.U16 [R42+UR4+0x2f00], R153 ;  /* 0x002f00992a007988 */ /* 0x000fe80008000404 */
[----:B------:R-:W-:Y:S04]  /*4610*/  STS.U16 [R42+UR4+0x3700], R149 ;  /* 0x003700952a007988 */ /* 0x000fe80008000404 */
[----:B------:R-:W-:Y:S01]  /*4620*/  STS.U16 [R42+UR4+0x3f00], R161 ;  /* 0x003f00a12a007988 */ /* 0x000fe20008000404 */
[----:B------:R-:W-:Y:S06]  /*4630*/  BAR.SYNC.DEFER_BLOCKING 0x0 ;  /* 0x0000000000007b1d */ /* 0x000fec0000010000 */
[----:B------:R-:W-:Y:S04]  /*4640*/  LDSM.16.MT88.4 R36, [R27] ;  /* 0x000000001b24783b */ /* 0x000fe80000004200 */
[----:B------:R-:W1:Y:S04]  /*4650*/  LDSM.16.M88.4 R56, [R118+UR4+0x2000] ;  /* 0x002000047638783b */ /* 0x000e680008000200 */
[----:B------:R-:W2:Y:S04]  /*4660*/  LDSM.16.M88.4 R44, [R118+UR4+0x3000] ;  /* 0x00300004762c783b */ /* 0x000ea80008000200 */
[----:B------:R-:W3:Y:S01]  /*4670*/  LDSM.16.MT88.4 R48, [R27+0x400] ;  /* 0x000400001b30783b */ /* 0x000ee20000004200 */
[----:B0-----:R-:W-:-:S03]  /*4680*/  LOP3.LUT R77, R118, 0x40, RZ, 0x3c, !PT ;  /* 0x00000040764d7812 */ /* 0x001fc600078e3cff */
[----:B------:R-:W-:Y:S04]  /*4690*/  LDSM.16.MT88.4 R64, [R27+0x800] ;  /* 0x000800001b40783b */ /* 0x000fe80000004200 */
[----:B------:R-:W-:Y:S01]  /*46a0*/  LDSM.16.M88.4 R40, [R77+UR4+0x3000] ;  /* 0x003000044d28783b */ /* 0x000fe20008000200 */
[C---:B-1----:R-:W-:Y:S06]  /*46b0*/  HMMA.16816.F32 R60, R36.reuse, R56, R60 ;  /* 0x00000038243c723c */ /* 0x042fec000000183c */
[----:B--2---:R-:W-:Y:S01]  /*46c0*/  HMMA.16816.F32 R52, R36, R44, R52 ;  /* 0x0000002c2434723c */ /* 0x004fe20000001834 */
[----:B------:R-:W0:-:S15]  /*46d0*/  LDSM.16.M88.4 R36, [R77+UR4+0x2000] ;  /* 0x002000044d24783b */ /* 0x000e1e0008000200 */
[----:B------:R-:W-:-:S02]  /*46e0*/  NOP ;  /* 0x0000000000007918 */ /* 0x000fc40000000000 */
[C---:B---3--:R-:W-:Y:S01]  /*46f0*/  HMMA.16816.F32 R60, R48.reuse, R58, R60 ;  /* 0x0000003a303c723c */ /* 0x048fe2000000183c */
[----:B------:R-:W-:Y:S05]  /*4700*/  LDSM.16.M88.4 R56, [R118+UR4+0x2080] ;  /* 0x002080047638783b */ /* 0x000fea0008000200 */
[----:B------:R-:W-:Y:S01]  /*4710*/  HMMA.16816.F32 R52, R48, R46, R52 ;  /* 0x0000002e3034723c */ /* 0x000fe20000001834 */
[----:B------:R-:W1:-:S15]  /*4720*/  LDSM.16.MT88.4 R44, [R27+0xc00] ;  /* 0x000c00001b2c783b */ /* 0x000e5e0000004200 */
[----:B------:R-:W-:-:S02]  /*4730*/  NOP ;  /* 0x0000000000007918 */ /* 0x000fc40000000000 */
[C---:B0-----:R-:W-:Y:S01]  /*4740*/  HMMA.16816.F32 R48, R64.reuse, R36, R60 ;  /* 0x000000244030723c */ /* 0x041fe2000000183c */
[----:B------:R-:W0:Y:S05]  /*4750*/  LDSM.16.MT88.4 R60, [R27+0x1000] ;  /* 0x001000001b3c783b */ /* 0x000e2a0000004200 */
[----:B------:R-:W-:Y:S01]  /*4760*/  HMMA.16816.F32 R64, R64, R40, R52 ;  /* 0x000000284040723c */ /* 0x000fe20000001834 */
[----:B------:R-:W2:-:S15]  /*4770*/  LDSM.16.M88.4 R52, [R118+UR4+0x3080] ;  /* 0x003080047634783b */ /* 0x000e9e0008000200 */
[----:B------:R-:W-:-:S02]  /*4780*/  NOP ;  /* 0x0000000000007918 */ /* 0x000fc40000000000 */
[C---:B-1----:R-:W-:Y:S01]  /*4790*/  HMMA.16816.F32 R48, R44.reuse, R38, R48 ;  /* 0x000000262c30723c */ /* 0x042fe20000001830 */
[----:B------:R-:W1:Y:S05]  /*47a0*/  LDSM.16.MT88.4 R36, [R27+0x1400] ;  /* 0x001400001b24783b */ /* 0x000e6a0000004200 */
[----:B------:R-:W-:Y:S01]  /*47b0*/  HMMA.16816.F32 R64, R44, R42, R64 ;  /* 0x0000002a2c40723c */ /* 0x000fe20000001840 */
[----:B------:R-:W-:-:S06]  /*47c0*/  IMAD.WIDE R40, R69, 0x2, R120 ;  /* 0x0000000245287825 */ /* 0x000fcc00078e0278 */
[----:B------:R-:W-:-:S04]  /*47d0*/  IMAD.WIDE R42, R69, 0x2, R122 ;  /* 0x00000002452a7825 */ /* 0x000fc800078e027a */
[----:B------:R-:W-:Y:S02]  /*47e0*/  IMAD.MOV.U32 R123, RZ, RZ, R42 ;  /* 0x000000ffff7b7224 */ /* 0x000fe400078e002a */
[----:B------:R-:W-:Y:S02]  /*47f0*/  IMAD.MOV.U32 R122, RZ, RZ, R43 ;  /* 0x000000ffff7a7224 */ /* 0x000fe400078e002b */
[----:B------:R-:W-:Y:S02]  /*4800*/  IMAD.MOV.U32 R121, RZ, RZ, R40 ;  /* 0x000000ffff797224 */ /* 0x000fe400078e0028 */
[----:B------:R-:W-:Y:S01]  /*4810*/  IMAD.MOV.U32 R120, RZ, RZ, R41 ;  /* 0x000000ffff787224 */ /* 0x000fe200078e0029 */
[----:B0-----:R-:W-:Y:S01]  /*4820*/  HMMA.16816.F32 R48, R60, R56, R48 ;  /* 0x000000383c30723c */ /* 0x001fe20000001830 */
[----:B------:R-:W-:-:S04]  /*4830*/  IMAD.WIDE R44, R69, 0x2, R124 ;  /* 0x00000002452c7825 */ /* 0x000fc800078e027c */
[C---:B------:R-:W-:Y:S01]  /*4840*/  IMAD.WIDE R42, R69.reuse, 0x2, R128 ;  /* 0x00000002452a7825 */ /* 0x040fe200078e0280 */
[----:B--2---:R-:W-:Y:S01]  /*4850*/  HMMA.16816.F32 R60, R60, R52, R64 ;  /* 0x000000343c3c723c */ /* 0x004fe20000001840 */
[----:B------:R-:W-:Y:S02]  /*4860*/  LDSM.16.M88.4 R64, [R77+UR4+0x3080] ;  /* 0x003080044d40783b */ /* 0x000fe40008000200 */
[----:B------:R-:W-:-:S04]  /*4870*/  IMAD.WIDE R40, R69, 0x2, R134 ;  /* 0x0000000245287825 */ /* 0x000fc800078e0286 */
[----:B------:R-:W-:Y:S02]  /*4880*/  IMAD.MOV.U32 R125, RZ, RZ, R44 ;  /* 0x000000ffff7d7224 */ /* 0x000fe400078e002c */
[----:B------:R-:W-:Y:S02]  /*4890*/  IMAD.MOV.U32 R124, RZ, RZ, R45 ;  /* 0x000000ffff7c7224 */ /* 0x000fe400078e002d */
[----:B------:R-:W-:Y:S01]  /*48a0*/  IMAD.MOV.U32 R129, RZ, RZ, R42 ;  /* 0x000000ffff817224 */ /* 0x000fe200078e002a */
[----:B------:R-:W-:Y:S01]  /*48b0*/  LDSM.16.M88.4 R44, [R77+UR4+0x2080] ;  /* 0x002080044d2c783b */ /* 0x000fe20008000200 */
[----:B------:R-:W-:Y:S02]  /*48c0*/  IMAD.MOV.U32 R57, RZ, RZ, R43 ;  /* 0x000000ffff397224 */ /* 0x000fe400078e002b */
[----:B------:R-:W-:Y:S02]  /*48d0*/  IMAD.MOV.U32 R128, RZ, RZ, R40 ;  /* 0x000000ffff807224 */ /* 0x000fe400078e0028 */
[----:B------:R-:W-:-:S02]  /*48e0*/  IMAD.MOV.U32 R56, RZ, RZ, R41 ;  /* 0x000000ffff387224 */ /* 0x000fc400078e0029 */
[----:B------:R-:W0:Y:S01]  /*48f0*/  LDSM.16.MT88.4 R40, [R27+0x1800] ;  /* 0x001800001b28783b */ /* 0x000e220000004200 */
[C---:B------:R-:W-:Y:S01]  /*4900*/  IMAD.WIDE R52, R69.reuse, 0x2, R130 ;  /* 0x0000000245347825 */ /* 0x040fe200078e0282 */
[C---:B-1----:R-:W-:Y:S03]  /*4910*/  HMMA.16816.F32 R48, R36.reuse, R58, R48 ;  /* 0x0000003a2430723c */ /* 0x042fe60000001830 */
[----:B------:R-:W-:Y:S02]  /*4920*/  IMAD.MOV.U32 R131, RZ, RZ, R52 ;  /* 0x000000ffff837224 */ /* 0x000fe400078e0034 */
[----:B------:R-:W-:Y:S01]  /*4930*/  IMAD.MOV.U32 R130, RZ, RZ, R53 ;  /* 0x000000ffff827224 */ /* 0x000fe200078e0035 */
[----:B------:R-:W-:Y:S01]  /*4940*/  HMMA.16816.F32 R60, R36, R54, R60 ;  /* 0x00000036243c723c */ /* 0x000fe2000000183c */
[----:B------:R-:W-:-:S04]  /*4950*/  IMAD.WIDE R52, R69, 0x2, R116 ;  /* 0x0000000245347825 */ /* 0x000fc800078e0274 */
[----:B------:R-:W-:Y:S02]  /*4960*/  IMAD.MOV.U32 R117, RZ, RZ, R52 ;  /* 0x000000ffff757224 */ /* 0x000fe400078e0034 */
[----:B------:R-:W-:Y:S02]  /*4970*/  IMAD.MOV.U32 R116, RZ, RZ, R53 ;  /* 0x000000ffff747224 */ /* 0x000fe400078e0035 */
[----:B------:R-:W1:Y:S01]  /*4980*/  LDSM.16.MT88.4 R52, [R27+0x1c00] ;  /* 0x001c00001b34783b */ /* 0x000e620000004200 */
[----:B------:R-:W-:-:S04]  /*4990*/  IMAD.WIDE R36, R69, 0x2, R114 ;  /* 0x0000000245247825 */ /* 0x000fc800078e0272 */
[----:B------:R-:W-:Y:S02]  /*49a0*/  IMAD.MOV.U32 R115, RZ, RZ, R36 ;  /* 0x000000ffff737224 */ /* 0x000fe400078e0024 */
[----:B------:R-:W-:Y:S02]  /*49b0*/  IMAD.MOV.U32 R114, RZ, RZ, R37 ;  /* 0x000000ffff727224 */ /* 0x000fe400078e0025 */
[----:B------:R-:W-:-:S04]  /*49c0*/  IMAD.WIDE R36, R69, 0x2, R108 ;  /* 0x0000000245247825 */ /* 0x000fc800078e026c */
[----:B------:R-:W-:-:S04]  /*49d0*/  IMAD.WIDE R38, R69, 0x2, R110 ;  /* 0x0000000245267825 */ /* 0x000fc800078e026e */
[----:B------:R-:W-:Y:S02]  /*49e0*/  IMAD.MOV.U32 R109, RZ, RZ, R36 ;  /* 0x000000ffff6d7224 */ /* 0x000fe400078e0024 */
[----:B------:R-:W-:Y:S01]  /*49f0*/  IMAD.MOV.U32 R108, RZ, RZ, R37 ;  /* 0x000000ffff6c7224 */ /* 0x000fe200078e0025 */
[----:B0-----:R-:W-:Y:S01]  /*4a00*/  HMMA.16816.F32 R48, R40, R44, R48 ;  /* 0x0000002c2830723c */ /* 0x001fe20000001830 */
[----:B------:R-:W-:-:S05]  /*4a10*/  IMAD.WIDE R36, R69, 0x2, R104 ;  /* 0x0000000245247825 */ /* 0x000fca00078e0268 */
[----:B------:R-:W-:Y:S01]  /*4a20*/  HMMA.16816.F32 R40, R40, R64, R60 ;  /* 0x000000402828723c */ /* 0x000fe2000000183c */
[----:B------:R-:W-:Y:S02]  /*4a30*/  IMAD.MOV.U32 R111, RZ, RZ, R38 ;  /* 0x000000ffff6f7224 */ /* 0x000fe400078e0026 */
[----:B------:R-:W-:Y:S02]  /*4a40*/  IMAD.MOV.U32 R110, RZ, RZ, R39 ;  /* 0x000000ffff6e7224 */ /* 0x000fe400078e0027 */
[----:B------:R-:W-:-:S04]  /*4a50*/  IMAD.WIDE R38, R69, 0x2, R106 ;  /* 0x0000000245267825 */ /* 0x000fc800078e026a */
[----:B------:R-:W-:Y:S02]  /*4a60*/  IMAD.MOV.U32 R105, RZ, RZ, R36 ;  /* 0x000000ffff697224 */ /* 0x000fe400078e0024 */
[----:B------:R-:W-:Y:S02]  /*4a70*/  IMAD.MOV.U32 R104, RZ, RZ, R37 ;  /* 0x000000ffff687224 */ /* 0x000fe400078e0025 */
[----:B------:R-:W-:Y:S02]  /*4a80*/  VIADD R75, R75, 0xffffffff ;  /* 0xffffffff4b4b7836 */ /* 0x000fe40000000000 */
[----:B------:R-:W-:-:S03]  /*4a90*/  IMAD.WIDE R36, R69, 0x2, R100 ;  /* 0x0000000245247825 */ /* 0x000fc600078e0264 */
[----:B------:R-:W-:Y:S01]  /*4aa0*/  ISETP.NE.U32.AND P0, PT, R75, RZ, PT ;  /* 0x000000ff4b00720c */ /* 0x000fe20003f05070 */
[----:B------:R-:W-:Y:S02]  /*4ab0*/  IMAD.MOV.U32 R107, RZ, RZ, R38 ;  /* 0x000000ffff6b7224 */ /* 0x000fe400078e0026 */
[----:B------:R-:W-:Y:S02]  /*4ac0*/  IMAD.MOV.U32 R106, RZ, RZ, R39 ;  /* 0x000000ffff6a7224 */ /* 0x000fe400078e0027 */
[----:B------:R-:W-:-:S04]  /*4ad0*/  IMAD.WIDE R38, R69, 0x2, R102 ;  /* 0x0000000245267825 */ /* 0x000fc800078e0266 */
        /* <DEDUP_REMOVED lines=8> */
[C---:B------:R-:W-:Y:S01]  /*4b60*/  IMAD.WIDE R36, R69.reuse, 0x2, R88 ;  /* 0x0000000245247825 */ /* 0x040fe200078e0258 */
[----:B-1----:R-:W-:Y:S03]  /*4b70*/  HMMA.16816.F32 R60, R52, R46, R48 ;  /* 0x0000002e343c723c */ /* 0x002fe60000001830 */
[----:B------:R-:W-:Y:S01]  /*4b80*/  IMAD.WIDE R134, R69, 0x2, R132 ;  /* 0x0000000245867825 */ /* 0x000fe200078e0284 */
[----:B------:R-:W-:-:S03]  /*4b90*/  UIADD3 UR5, UR5, -0x80, URZ ;  /* 0xffffff8005057890 */ /* 0x000fc6000fffe03f */
[C---:B------:R-:W-:Y:S01]  /*4ba0*/  IMAD.WIDE R136, R69.reuse, 0x2, R136 ;  /* 0x0000000245887825 */ /* 0x040fe200078e0288 */
[----:B------:R-:W-:Y:S03]  /*4bb0*/  HMMA.16816.F32 R52, R52, R66, R40 ;  /* 0x000000423434723c */ /* 0x000fe60000001828 */
[----:B------:R-:W-:Y:S02]  /*4bc0*/  IMAD.MOV.U32 R97, RZ, RZ, R38 ;  /* 0x000000ffff617224 */ /* 0x000fe400078e0026 */
[----:B------:R-:W-:Y:S02]  /*4bd0*/  IMAD.MOV.U32 R96, RZ, RZ, R39 ;  /* 0x000000ffff607224 */ /* 0x000fe400078e0027 */
[----:B------:R-:W-:-:S04]  /*4be0*/  IMAD.WIDE R138, R69, 0x2, R138 ;  /* 0x00000002458a7825 */ /* 0x000fc800078e028a */
[----:B------:R-:W-:-:S04]  /*4bf0*/  IMAD.WIDE R38, R69, 0x2, R90 ;  /* 0x0000000245267825 */ /* 0x000fc800078e025a */
[----:B------:R-:W-:Y:S02]  /*4c00*/  IMAD.MOV.U32 R89, RZ, RZ, R36 ;  /* 0x000000ffff597224 */ /* 0x000fe400078e0024 */
[----:B------:R-:W-:Y:S02]  /*4c10*/  IMAD.MOV.U32 R88, RZ, RZ, R37 ;  /* 0x000000ffff587224 */ /* 0x000fe400078e0025 */
[----:B------:R-:W-:-:S04]  /*4c20*/  IMAD.WIDE R162, R69, 0x2, R162 ;  /* 0x0000000245a27825 */ /* 0x000fc800078e02a2 */
[----:B------:R-:W-:-:S04]  /*4c30*/  IMAD.WIDE R142, R69, 0x2, R142 ;  /* 0x00000002458e7825 */ /* 0x000fc800078e028e */
[----:B------:R-:W-:-:S04]  /*4c40*/  IMAD.WIDE R58, R69, 0x2, R112 ;  /* 0x00000002453a7825 */ /* 0x000fc800078e0270 */
[----:B------:R-:W-:-:S04]  /*4c50*/  IMAD.WIDE R44, R69, 0x2, R94 ;  /* 0x00000002452c7825 */ /* 0x000fc800078e025e */
[----:B------:R-:W-:-:S04]  /*4c60*/  IMAD.WIDE R84, R69, 0x2, R84 ;  /* 0x0000000245547825 */ /* 0x000fc800078e0254 */
[----:B------:R-:W-:-:S04]  /*4c70*/  IMAD.WIDE R36, R69, 0x2, R82 ;  /* 0x0000000245247825 */ /* 0x000fc800078e0252 */
[----:B------:R-:W-:Y:S02]  /*4c80*/  IMAD.MOV.U32 R132, RZ, RZ, R135 ;  /* 0x000000ffff847224 */ /* 0x000fe400078e0087 */
[----:B------:R-:W-:Y:S02]  /*4c90*/  IMAD.MOV.U32 R135, RZ, RZ, R137 ;  /* 0x000000ffff877224 */ /* 0x000fe400078e0089 */
[----:B------:R-:W-:Y:S02]  /*4ca0*/  IMAD.MOV.U32 R133, RZ, RZ, R134 ;  /* 0x000000ffff857224 */ /* 0x000fe400078e0086 */
[----:B------:R-:W-:Y:S02]  /*4cb0*/  IMAD.MOV.U32 R137, RZ, RZ, R138 ;  /* 0x000000ffff897224 */ /* 0x000fe400078e008a */
[----:B------:R-:W-:Y:S02]  /*4cc0*/  IMAD.MOV.U32 R90, RZ, RZ, R39 ;  /* 0x000000ffff5a7224 */ /* 0x000fe400078e0027 */
[----:B------:R-:W-:-:S02]  /*4cd0*/  IMAD.MOV.U32 R119, RZ, RZ, R162 ;  /* 0x000000ffff777224 */ /* 0x000fc400078e00a2 */
[----:B------:R-:W-:Y:S02]  /*4ce0*/  IMAD.MOV.U32 R118, RZ, RZ, R163 ;  /* 0x000000ffff767224 */ /* 0x000fe400078e00a3 */
[----:B------:R-:W-:Y:S02]  /*4cf0*/  IMAD.MOV.U32 R134, RZ, RZ, R142 ;  /* 0x000000ffff867224 */ /* 0x000fe400078e008e */
[----:B------:R-:W-:Y:S02]  /*4d00*/  IMAD.MOV.U32 R77, RZ, RZ, R143 ;  /* 0x000000ffff4d7224 */ /* 0x000fe400078e008f */
[----:B------:R-:W-:-:S04]  /*4d10*/  IMAD.WIDE R140, R69, 0x2, R140 ;  /* 0x00000002458c7825 */ /* 0x000fc800078e028c */
[----:B------:R-:W-:Y:S02]  /*4d20*/  IMAD.MOV.U32 R138, RZ, RZ, R139 ;  /* 0x000000ffff8a7224 */ /* 0x000fe400078e008b */
[----:B------:R-:W-:-:S04]  /*4d30*/  IMAD.WIDE R126, R69, 0x2, R126 ;  /* 0x00000002457e7825 */ /* 0x000fc800078e027e */
[----:B------:R-:W-:Y:S02]  /*4d40*/  IMAD.MOV.U32 R113, RZ, RZ, R58 ;  /* 0x000000ffff717224 */ /* 0x000fe400078e003a */
[----:B------:R-:W-:Y:S02]  /*4d50*/  IMAD.MOV.U32 R112, RZ, RZ, R59 ;  /* 0x000000ffff707224 */ /* 0x000fe400078e003b */
[----:B------:R-:W-:Y:S02]  /*4d60*/  IMAD.MOV.U32 R95, RZ, RZ, R44 ;  /* 0x000000ffff5f7224 */ /* 0x000fe400078e002c */
        /* <DEDUP_REMOVED lines=9> */
[----:B------:R-:W-:Y:S01]  /*4e00*/  IMAD.WIDE R98, R68, 0x2, R98 ;  /* 0x0000000244627825 */ /* 0x000fe200078e0262 */
[----:B------:R-:W-:Y:S06]  /*4e10*/  @P0 BRA `(.L_x_1) ;  /* 0xffffffdc00800947 */ /* 0x000fec000383ffff */
[----:B------:R-:W-:Y:S02]  /*4e20*/  F2FP.F16.F32.PACK_AB R55, R55, R63 ;  /* 0x0000003f3737723e */ /* 0x000fe400000000ff */
[----:B------:R-:W-:Y:S02]  /*4e30*/  F2FP.F16.F32.PACK_AB R54, R54, R62 ;  /* 0x0000003e3636723e */ /* 0x000fe400000000ff */
[----:B------:R-:W-:Y:S02]  /*4e40*/  F2FP.F16.F32.PACK_AB R53, R53, R61 ;  /* 0x0000003d3535723e */ /* 0x000fe400000000ff */
[----:B------:R-:W-:-:S07]  /*4e50*/  F2FP.F16.F32.PACK_AB R52, R52, R60 ;  /* 0x0000003c3434723e */ /* 0x000fce00000000ff */
.L_x_0:
[----:B------:R-:W-:Y:S01]  /*4e60*/  BAR.SYNC.DEFER_BLOCKING 0x0 ;  /* 0x0000000000007b1d */ /* 0x000fe20000010000 */
[----:B------:R-:W-:Y:S02]  /*4e70*/  ISETP.NE.U32.AND P0, PT, R30, RZ, PT ;  /* 0x000000ff1e00720c */ /* 0x000fe40003f05070 */
[----:B------:R-:W-:Y:S02]  /*4e80*/  LOP3.LUT R31, R31, 0x40, RZ, 0xc0, !PT ;  /* 0x000000401f1f7812 */ /* 0x000fe400078ec0ff */
[----:B------:R-:W-:Y:S01]  /*4e90*/  SEL R3, RZ, 0x404, !P0 ;  /* 0x00000404ff037807 */ /* 0x000fe20004000000 */
[----:B------:R-:W-:Y:S01]  /*4ea0*/  ULDC UR5, c[0x0][0x244] ;  /* 0x0000910000057ab9 */ /* 0x000fe20000000800 */
[----:B------:R-:W-:Y:S01]  /*4eb0*/  LOP3.LUT R0, R34, 0x20, RZ, 0xc0, !PT ;  /* 0x0000002022007812 */ /* 0x000fe200078ec0ff */
[----:B------:R-:W-:Y:S01]  /*4ec0*/  ULDC.64 UR8, c[0x0][0x220] ;  /* 0x0000880000087ab9 */ /* 0x000fe20000000a00 */
[----:B------:R-:W-:Y:S01]  /*4ed0*/  SHF.R.S32.HI R2, RZ, 0x3, R34 ;  /* 0x00000003ff027819 */ /* 0x000fe20000011422 */
[----:B------:R-:W-:Y:S01]  /*4ee0*/  ULDC.64 UR10, c[0x0][0x228] ;  /* 0x00008a00000a7ab9 */ /* 0x000fe20000000a00 */
[----:B------:R-:W-:Y:S01]  /*4ef0*/  LOP3.LUT R32, R3, 0x3c, R32, 0x78, !PT ;  /* 0x0000003c03207812 */ /* 0x000fe200078e7820 */
[----:B------:R-:W-:Y:S01]  /*4f00*/  IMAD R31, R0, 0x8, R31 ;  /* 0x00000008001f7824 */ /* 0x000fe200078e021f */
[----:B------:R-:W-:-:S02]  /*4f10*/  SGXT R2, R2, 0x1 ;  /* 0x000000010202781a */ /* 0x000fc40000000200 */
[----:B------:R-:W-:Y:S01]  /*4f20*/  SHF.R.S32.HI R4, RZ, 0x4, R34 ;  /* 0x00000004ff047819 */ /* 0x000fe20000011422 */
[----:B------:R-:W-:Y:S01]  /*4f30*/  IMAD.IADD R31, R31, 0x1, R32 ;  /* 0x000000011f1f7824 */ /* 0x000fe200078e0220 */
[----:B------:R-:W-:Y:S02]  /*4f40*/  LOP3.LUT R2, R2, 0x240, RZ, 0xc0, !PT ;  /* 0x0000024002027812 */ /* 0x000fe400078ec0ff */
[----:B------:R-:W-:Y:S02]  /*4f50*/  SGXT R4, R4, 0x1 ;  /* 0x000000010404781a */ /* 0x000fe40000000200 */
[----:B------:R-:W-:Y:S02]  /*4f60*/  LOP3.LUT R29, R2, 0x38, R29, 0xf8, !PT ;  /* 0x00000038021d7812 */ /* 0x000fe400078ef81d */
[----:B------:R-:W-:Y:S01]  /*4f70*/  LOP3.LUT R2, R31, 0x40, RZ, 0x3c, !PT ;  /* 0x000000401f027812 */ /* 0x000fe200078e3cff */
[----:B------:R-:W-:Y:S01]  /*4f80*/  STS [R31+UR4], R52 ;  /* 0x000000341f007988 */ /* 0x000fe20008000804 */
[----:B------:R-:W-:-:S02]  /*4f90*/  LOP3.LUT R3, R4, 0x404, RZ, 0xc0, !PT ;  /* 0x0000040404037812 */ /* 0x000fc400078ec0ff */
[----:B------:R-:W-:Y:S01]  /*4fa0*/  SHF.R.U32.HI R11, RZ, 0x5, R34 ;  /* 0x00000005ff0b7819 */ /* 0x000fe20000011622 */
[----:B------:R-:W-:Y:S01]  /*4fb0*/  STS [R31+UR4+0x80], R53 ;  /* 0x000080351f007988 */ /* 0x000fe20008000804 */
[----:B------:R-:W-:Y:S01]  /*4fc0*/  ISETP.GE.AND P0, PT, R33, UR10, PT ;  /* 0x0000000a21007c0c */ /* 0x000fe2000bf06270 */
[----:B------:R-:W-:Y:S01]  /*4fd0*/  IMAD R3, R0, 0x4, R3 ;  /* 0x0000000400037824 */ /* 0x000fe200078e0203 */
[----:B------:R-:W-:Y:S01]  /*4fe0*/  SGXT.U32 R11, R11, 0x2 ;  /* 0x000000020b0b781a */ /* 0x000fe20000000000 */
[----:B------:R-:W-:Y:S01]  /*4ff0*/  STS [R2+UR4+0x200], R54 ;  /* 0x0002003602007988 */ /* 0x000fe20008000804 */
[----:B------:R-:W-:Y:S01]  /*5000*/  IMAD R0, R33, UR5, RZ ;  /* 0x0000000521007c24 */ /* 0x000fe2000f8e02ff */
[----:B------:R-:W-:Y:S01]  /*5010*/  ULDC UR5, c[0x0][0x248] ;  /* 0x0000920000057ab9 */ /* 0x000fe20000000800 */
[----:B------:R-:W-:Y:S01]  /*5020*/  LOP3.LUT R29, R3, R29, R30, 0xf6, !PT ;  /* 0x0000001d031d7212 */ /* 0x000fe200078ef61e */
[----:B------:R0:W-:Y:S01]  /*5030*/  STS [R2+UR4+0x280], R55 ;  /* 0x0002803702007988 */ /* 0x0001e20008000804 */
[----:B------:R-:W-:-:S02]  /*5040*/  LOP3.LUT R3, R28, R11, RZ, 0xfc, !PT ;  /* 0x0000000b1c037212 */ /* 0x000fc400078efcff */
[----:B------:R-:W-:Y:S01]  /*5050*/  LOP3.LUT R8, R29, 0x4, RZ, 0x3c, !PT ;  /* 0x000000041d087812 */ /* 0x000fe200078e3cff */
[----:B------:R-:W-:Y:S01]  /*5060*/  BAR.SYNC.DEFER_BLOCKING 0x0 ;  /* 0x0000000000007b1d */ /* 0x000fe20000010000 */
[----:B------:R-:W-:Y:S02]  /*5070*/  LEA R16, P1, R0, UR8, 0x1 ;  /* 0x0000000800107c11 */ /* 0x000fe4000f8208ff */
[----:B------:R-:W-:Y:S02]  /*5080*/  LEA.HI R5, R34, 0x1c, RZ, 0x1b ;  /* 0x0000001c22057811 */ /* 0x000fe400078fd8ff */
[----:B------:R-:W-:Y:S02]  /*5090*/  LEA.HI.X.SX32 R17, R0, UR9, 0x1, P1 ;  /* 0x0000000900117c11 */ /* 0x000fe400088f0eff */
[C---:B0-----:R-:W-:Y:S02]  /*50a0*/  LOP3.LUT R2, R28.reuse, 0x4, R11, 0xfe, !PT ;  /* 0x000000041c027812 */ /* 0x041fe400078efe0b */
[C---:B------:R-:W-:Y:S01]  /*50b0*/  ISETP.LT.AND P1, PT, R3.reuse, UR11, !P0 ;  /* 0x0000000b03007c0c */ /* 0x040fe2000c721270 */
[----:B------:R-:W-:Y:S01]  /*50c0*/  IMAD R3, R3, UR5, RZ ;  /* 0x0000000503037c24 */ /* 0x000fe2000f8e02ff */
[----:B------:R-:W-:Y:S01]  /*50d0*/  LOP3.LUT R0, R28, R5, RZ, 0xfc, !PT ;  /* 0x000000051c007212 */ /* 0x000fe200078efcff */
[C---:B------:R-:W-:Y:S01]  /*50e0*/  IMAD R5, R2.reuse, UR5, RZ ;  /* 0x0000000502057c24 */ /* 0x040fe2000f8e02ff */
[----:B------:R-:W-:-:S02]  /*50f0*/  ISETP.LT.AND P4, PT, R2, UR11, !P0 ;  /* 0x0000000b02007c0c */ /* 0x000fc4000c781270 */
[-C--:B------:R-:W-:Y:S01]  /*5100*/  LEA R2, P2, R3, R16.reuse, 0x1 ;  /* 0x0000001003027211 */ /* 0x080fe200078408ff */
[----:B------:R-:W-:Y:S01]  /*5110*/  IMAD R15, R0, UR5, RZ ;  /* 0x00000005000f7c24 */ /* 0x000fe2000f8e02ff */
[C-C-:B------:R-:W-:Y:S02]  /*5120*/  LOP3.LUT R7, R28.reuse, 0xc, R11.reuse, 0xfe, !PT ;  /* 0x0000000c1c077812 */ /* 0x140fe400078efe0b */
[----:B------:R-:W-:Y:S02]  /*5130*/  LEA R4, P3, R5, R16, 0x1 ;  /* 0x0000001005047211 */ /* 0x000fe400078608ff */
[----:B------:R-:W-:Y:S01]  /*5140*/  LEA.HI.X.SX32 R3, R3, R17, 0x1, P2 ;  /* 0x0000001103037211 */ /* 0x000fe200010f0eff */
[----:B------:R-:W-:Y:S01]  /*5150*/  IMAD R10, R7, UR5, RZ ;  /* 0x00000005070a7c24 */ /* 0x000fe2000f8e02ff */
[C-C-:B------:R-:W-:Y:S01]  /*5160*/  LOP3.LUT R6, R28.reuse, 0x10, R11.reuse, 0xfe, !PT ;  /* 0x000000101c067812 */ /* 0x140fe200078efe0b */
[----:B------:R-:W0:Y:S01]  /*5170*/  LDS R19, [R29+UR4] ;  /* 0x000000041d137984 */ /* 0x000e220008000800 */
[----:B------:R-:W-:-:S02]  /*5180*/  LOP3.LUT R13, R28, 0x18, R11, 0xfe, !PT ;  /* 0x000000181c0d7812 */ /* 0x000fc400078efe0b */
[C-C-:B------:R-:W-:Y:S01]  /*5190*/  LOP3.LUT R9, R28.reuse, 0x14, R11.reuse, 0xfe, !PT ;  /* 0x000000141c097812 */ /* 0x140fe200078efe0b */
[----:B------:R-:W1:Y:S01]  /*51a0*/  LDS R21, [R8+UR4] ;  /* 0x0000000408157984 */ /* 0x000e620008000800 */
[----:B------:R-:W-:Y:S01]  /*51b0*/  LEA.HI.X.SX32 R5, R5, R17, 0x1, P3 ;  /* 0x0000001105057211 */ /* 0x000fe200018f0eff */
[----:B------:R-:W-:Y:S01]  /*51c0*/  IMAD R14, R13, UR5, RZ ;  /* 0x000000050d0e7c24 */ /* 0x000fe2000f8e02ff */
[----:B------:R-:W-:Y:S01]  /*51d0*/  LOP3.LUT R28, R28, 0x8, R11, 0xfe, !PT ;  /* 0x000000081c1c7812 */ /* 0x000fe200078efe0b */
[----:B------:R-:W2:Y:S01]  /*51e0*/  LDS R29, [R29+UR4+0x100] ;  /* 0x000100041d1d7984 */ /* 0x000ea20008000800 */
[C---:B------:R-:W-:Y:S01]  /*51f0*/  IMAD R11, R6.reuse, UR5, RZ ;  /* 0x00000005060b7c24 */ /* 0x040fe2000f8e02ff */
[----:B------:R-:W-:Y:S01]  /*5200*/  ISETP.LT.AND P3, PT, R6, UR11, !P0 ;  /* 0x0000000b06007c0c */ /* 0x000fe2000c761270 */
[----:B------:R-:W-:Y:S01]  /*5210*/  IMAD R12, R9, UR5, RZ ;  /* 0x00000005090c7c24 */ /* 0x000fe2000f8e02ff */
[----:B------:R3:W4:Y:S01]  /*5220*/  LDS R23, [R8+UR4+0x100] ;  /* 0x0001000408177984 */ /* 0x0007220008000800 */
[C---:B------:R-:W-:Y:S01]  /*5230*/  ISETP.LT.AND P5, PT, R28.reuse, UR11, !P0 ;  /* 0x0000000b1c007c0c */ /* 0x040fe2000c7a1270 */
[----:B------:R-:W-:-:S05]  /*5240*/  IMAD R28, R28, UR5, RZ ;  /* 0x000000051c1c7c24 */ /* 0x000fca000f8e02ff */
[CC--:B------:R-:W-:Y:S01]  /*5250*/  LEA R6, P6, R28.reuse, R16.reuse, 0x1 ;  /* 0x000000101c067211 */ /* 0x0c0fe200078c08ff */
[----:B0-----:R0:W-:Y:S04]  /*5260*/  @P1 STG.E.U16 desc[UR6][R2.64], R19 ;  /* 0x0000001302001986 */ /* 0x0011e8000c101506 */
[----:B-1----:R1:W-:Y:S01]  /*5270*/  @P4 STG.E.U16 desc[UR6][R4.64], R21 ;  /* 0x0000001504004986 */ /* 0x0023e2000c101506 */
[----:B------:R-:W-:Y:S02]  /*5280*/  ISETP.LT.AND P4, PT, R7, UR11, !P0 ;  /* 0x0000000b07007c0c */ /* 0x000fe4000c781270 */
[----:B------:R-:W-:Y:S02]  /*5290*/  LEA.HI.X.SX32 R7, R28, R17, 0x1, P6 ;  /* 0x000000111c077211 */ /* 0x000fe400030f0eff */
[----:B---3--:R-:W-:-:S02]  /*52a0*/  LEA R8, P6, R12, R16, 0x1 ;  /* 0x000000100c087211 */ /* 0x008fc400078c08ff */
[CC--:B0-----:R-:W-:Y:S01]  /*52b0*/  LEA R2, P1, R10.reuse, R16.reuse, 0x1 ;  /* 0x000000100a027211 */ /* 0x0c1fe200078208ff */
[----:B--2---:R0:W-:Y:S01]  /*52c0*/  @P5 STG.E.U16 desc[UR6][R6.64], R29 ;  /* 0x0000001d06005986 */ /* 0x0041e2000c101506 */
[----:B------:R-:W-:Y:S02]  /*52d0*/  PRMT R19, R19, 0x7632, R19 ;  /* 0x0000763213137816 */ /* 0x000fe40000000013 */
[CC--:B-1----:R-:W-:Y:S02]  /*52e0*/  LEA R4, P2, R11.reuse, R16.reuse, 0x1 ;  /* 0x000000100b047211 */ /* 0x0c2fe400078408ff */
[-C--:B------:R-:W-:Y:S02]  /*52f0*/  LEA.HI.X.SX32 R3, R10, R17.reuse, 0x1, P1 ;  /* 0x000000110a037211 */ /* 0x080fe400008f0eff */
[C---:B------:R-:W-:Y:S02]  /*5300*/  LEA R10, P1, R14.reuse, R16, 0x1 ;  /* 0x000000100e0a7211 */ /* 0x040fe400078208ff */
[-C--:B------:R-:W-:Y:S01]  /*5310*/  LEA.HI.X.SX32 R5, R11, R17.reuse, 0x1, P2 ;  /* 0x000000110b057211 */ /* 0x080fe200010f0eff */
[----:B----4-:R0:W-:Y:S01]  /*5320*/  @P4 STG.E.U16 desc[UR6][R2.64], R23 ;  /* 0x0000001702004986 */ /* 0x0101e2000c101506 */
[----:B------:R-:W-:-:S02]  /*5330*/  LEA.HI.X.SX32 R11, R14, R17, 0x1, P1 ;  /* 0x000000110e0b7211 */ /* 0x000fc400008f0eff */
[----:B------:R-:W-:Y:S01]  /*5340*/  ISETP.LT.AND P2, PT, R9, UR11, !P0 ;  /* 0x0000000b09007c0c */ /* 0x000fe2000c741270 */
[----:B------:R0:W-:Y:S01]  /*5350*/  @P3 STG.E.U16 desc[UR6][R4.64], R19 ;  /* 0x0000001304003986 */ /* 0x0001e2000c101506 */
[----:B------:R-:W-:Y:S02]  /*5360*/  ISETP.LT.AND P1, PT, R0, UR11, !P0 ;  /* 0x0000000b00007c0c */ /* 0x000fe4000c721270 */
[----:B------:R-:W-:Y:S02]  /*5370*/  ISETP.LT.AND P0, PT, R13, UR11, !P0 ;  /* 0x0000000b0d007c0c */ /* 0x000fe4000c701270 */
[----:B------:R-:W-:Y:S02]  /*5380*/  LEA.HI.X.SX32 R9, R12, R17, 0x1, P6 ;  /* 0x000000110c097211 */ /* 0x000fe400030f0eff */
[----:B------:R-:W-:Y:S02]  /*5390*/  PRMT R21, R21, 0x7632, R21 ;  /* 0x0000763215157816 */ /* 0x000fe40000000015 */
[----:B------:R-:W-:-:S02]  /*53a0*/  PRMT R0, R29, 0x7632, R0 ;  /* 0x000076321d007816 */ /* 0x000fc40000000000 */
[C---:B------:R-:W-:Y:S01]  /*53b0*/  LEA R12, P6, R15.reuse, R16, 0x1 ;  /* 0x000000100f0c7211 */ /* 0x040fe200078c08ff */
[----:B------:R0:W-:Y:S03]  /*53c0*/  @P2 STG.E.U16 desc[UR6][R8.64], R21 ;  /* 0x0000001508002986 */ /* 0x0001e6000c101506 */
[----:B------:R-:W-:Y:S01]  /*53d0*/  LEA.HI.X.SX32 R13, R15, R17, 0x1, P6 ;  /* 0x000000110f0d7211 */ /* 0x000fe200030f0eff */
[----:B------:R0:W-:Y:S01]  /*53e0*/  @P0 STG.E.U16 desc[UR6][R10.64], R0 ;  /* 0x000000000a000986 */ /* 0x0001e2000c101506 */
[----:B------:R-:W-:Y:S07]  /*53f0*/  @!P1 EXIT ;  /* 0x000000000000994d */ /* 0x000fee0003800000 */
[----:B0-----:R-:W-:-:S05]  /*5400*/  PRMT R6, R23, 0x7632, R6 ;  /* 0x0000763217067816 */ /* 0x001fca0000000006 */
[----:B------:R-:W-:Y:S01]  /*5410*/  STG.E.U16 desc[UR6][R12.64], R6 ;  /* 0x000000060c007986 */ /* 0x000fe2000c101506 */
[----:B------:R-:W-:Y:S05]  /*5420*/  EXIT ;  /* 0x000000000000794d */ /* 0x000fea0003800000 */
.L_x_2:
[----:B------:R-:W-:-:S00]  /*5430*/  BRA `(.L_x_2) ;  /* 0xfffffffc00fc7947 */ /* 0x000fc0000383ffff */
[----:B------:R-:W-:-:S00]  /*5440*/  NOP ;  /* 0x0000000000007918 */ /* 0x000fc00000000000 */
        /* <DEDUP_REMOVED lines=11> */
.L_x_3:


//--------------------- .nv.shared.matmul_kernel  --------------------------
	.section	.nv.shared.matmul_kernel,"aw",@nobits
	.sectionflags	@""
	.align	16
	.zero		1024


//--------------------- .nv.shared.reserved.0     --------------------------
	.section	.nv.shared.reserved.0,"aw",@nobits
	.weak		__nv_reservedSMEM_offset_0_alias
	.size		__nv_reservedSMEM_offset_0_alias, 0, 0
	.other		__nv_reservedSMEM_offset_0_alias,@"STO_CUDA_RESERVED_SHARED STV_DEFAULT"
__nv_reservedSMEM_offset_0_alias:
	.zero		0


//--------------------- .nv.constant0.matmul_kernel --------------------------
	.section	.nv.constant0.matmul_kernel,"a",@progbits
	.sectionflags	@""
	.align	4
.nv.constant0.matmul_kernel:
	.zero		608


//--------------------- SYMBOLS --------------------------

	.type		.nv.reservedSmem.offset0,@object
	.size		.nv.reservedSmem.offset0,0x4
